// auto-generated by cutlass_sweep.gemm — config: {"arch": "sm_90", "cluster_m": 1, "cluster_n": 2, "dtype": "e4m3", "stages": 4, "tile_k": 32, "tile_m": 256, "tile_n": 64}
#include "cutlass/cutlass.h"
#include "cutlass/gemm/collective/collective_builder.hpp"
#include "cutlass/gemm/device/gemm_universal_adapter.h"
#include "cutlass/gemm/kernel/gemm_universal.hpp"
#include "cutlass/epilogue/collective/collective_builder.hpp"

using ElemA = cutlass::float_e4m3_t;
using ElemB = cutlass::float_e4m3_t;
using ElemCD = cutlass::float_e4m3_t;
using Acc  = float;
using TileShape    = cute::Shape<cute::_256, cute::_64, cute::_32>;
using ClusterShape = cute::Shape<cute::_1, cute::_2, cute::_1>;

using CollectiveEpilogue = typename cutlass::epilogue::collective::CollectiveBuilder<
    cutlass::arch::Sm90, cutlass::arch::OpClassTensorOp,
    TileShape, ClusterShape,
    cutlass::epilogue::collective::EpilogueTileAuto,
    Acc, Acc,
    ElemCD, cutlass::layout::RowMajor, 128 / cutlass::sizeof_bits<ElemCD>::value,
    ElemCD, cutlass::layout::RowMajor, 128 / cutlass::sizeof_bits<ElemCD>::value,
    cutlass::epilogue::collective::EpilogueScheduleAuto
  >::CollectiveOp;

using CollectiveMainloop = typename cutlass::gemm::collective::CollectiveBuilder<
    cutlass::arch::Sm90, cutlass::arch::OpClassTensorOp,
    ElemA, cutlass::layout::RowMajor, 128 / cutlass::sizeof_bits<ElemA>::value,
    ElemB, cutlass::layout::ColumnMajor, 128 / cutlass::sizeof_bits<ElemB>::value,
    Acc,
    TileShape, ClusterShape,
    cutlass::gemm::collective::StageCount<4>,
    cutlass::gemm::collective::KernelScheduleAuto
  >::CollectiveOp;

using GemmKernel = cutlass::gemm::kernel::GemmUniversal<
    cute::Shape<int,int,int,int>,
    CollectiveMainloop,
    CollectiveEpilogue
>;
using Gemm = cutlass::gemm::device::GemmUniversalAdapter<GemmKernel>;

// Force the device kernel symbol into the cubin without needing a host main.
auto* _anchor = &cutlass::device_kernel<GemmKernel>;


// ===== COMPILED SASS (sm_90a) =====

	.target	sm_90a

	.elftype	@"ET_EXEC"


//--------------------- .note.nv.tkinfo           --------------------------
	.section	.note.nv.tkinfo,"",@"SHT_NOTE"
	.sectionflags	@"SHF_NOTE_NV_TKINFO"
	.tkinfo
        /*0018*/ 	.word	0x00000002
        /*0030*/ 	.string	""
        /*0030*/ 	.string	"ptxas"
        /*0030*/ 	.string	"Cuda compilation tools, release 13.0, V13.0.88"
        /*0030*/ 	.string	"Build cuda_13.0.r13.0/compiler.36424714_0"
        /*0030*/ 	.string	"-arch sm_90a -m 64 "



//--------------------- .note.nv.cuinfo           --------------------------
	.section	.note.nv.cuinfo,"",@"SHT_NOTE"
	.sectionflags	@"SHF_NOTE_NV_CUINFO"
        /*0018*/ 	.short	0x0002
        /*001a*/ 	.short	0x005a
        /*001c*/ 	.short	0x0082
	.zero		2


//--------------------- .nv.info                  --------------------------
	.section	.nv.info,"",@"SHT_CUDA_INFO"
	.align	4


	//----- nvinfo : EIATTR_REGCOUNT
	.align		4
        /*0000*/ 	.byte	0x04, 0x2f
        /*0002*/ 	.short	(.L_12 - .L_11)
	.align		4
.L_11:
        /*0004*/ 	.word	index@(_ZN7cutlass13device_kernelINS_4gemm6kernel13GemmUniversalIN4cute5tupleIJiiiiEEENS1_10collective13CollectiveMmaINS1_37MainloopSm90TmaGmmaWarpSpecializedFP8ILi4ENS5_IJNS4_1CILi1EEENSA_ILi2EEESB_EEENS1_35KernelTmaWarpSpecializedCooperativeEEENS5_IJNSA_ILi256EEENSA_ILi64EEENSA_ILi32EEEEEENS_12float_e4m3_tENS5_IJlSB_lEEESK_SL_NS4_8TiledMMAINS4_8MMA_AtomIJNS4_4SM904GMMA30MMA_64x64x32_F32E4M3E4M3_SS_TNILNSP_7ScaleInE1ELSR_1EEEEEENS4_6LayoutINS5_IJSC_SB_SB_EEENS5_IJSB_NSA_ILi0EEESW_EEEEENS5_IJNS4_10UnderscoreESZ_SZ_EEEEENS4_23SM90_TMA_LOAD_MULTICASTENS4_14ComposedLayoutINS4_7SwizzleILi1ELi4ELi3EEENS4_18smem_ptr_flag_bitsILi8EEENSU_INS5_IJNSA_ILi8EEESI_EEENS5_IJSI_SB_EEEEEEEvNS4_8identityENS4_13SM90_TMA_LOADES1C_vS1D_EENS_8epilogue10collective6detail29Sm90TmaWarpSpecializedAdapterINS1H_15DefaultEpilogueISK_SL_SL_NS1G_6thread17LinearCombinationISK_Li1EffLNS1L_9ScaleType4KindE0ELNS_15FloatRoundStyleE2ESK_EENS1_15EpilogueDefaultEEEEEvvEEEEvNT_6ParamsE)
        /*0008*/ 	.word	0x000000a8


	//----- nvinfo : EIATTR_FRAME_SIZE
	.align		4
.L_12:
        /*000c*/ 	.byte	0x04, 0x11
        /*000e*/ 	.short	(.L_14 - .L_13)
	.align		4
.L_13:
        /*0010*/ 	.word	index@(_ZN7cutlass13device_kernelINS_4gemm6kernel13GemmUniversalIN4cute5tupleIJiiiiEEENS1_10collective13CollectiveMmaINS1_37MainloopSm90TmaGmmaWarpSpecializedFP8ILi4ENS5_IJNS4_1CILi1EEENSA_ILi2EEESB_EEENS1_35KernelTmaWarpSpecializedCooperativeEEENS5_IJNSA_ILi256EEENSA_ILi64EEENSA_ILi32EEEEEENS_12float_e4m3_tENS5_IJlSB_lEEESK_SL_NS4_8TiledMMAINS4_8MMA_AtomIJNS4_4SM904GMMA30MMA_64x64x32_F32E4M3E4M3_SS_TNILNSP_7ScaleInE1ELSR_1EEEEEENS4_6LayoutINS5_IJSC_SB_SB_EEENS5_IJSB_NSA_ILi0EEESW_EEEEENS5_IJNS4_10UnderscoreESZ_SZ_EEEEENS4_23SM90_TMA_LOAD_MULTICASTENS4_14ComposedLayoutINS4_7SwizzleILi1ELi4ELi3EEENS4_18smem_ptr_flag_bitsILi8EEENSU_INS5_IJNSA_ILi8EEESI_EEENS5_IJSI_SB_EEEEEEEvNS4_8identityENS4_13SM90_TMA_LOADES1C_vS1D_EENS_8epilogue10collective6detail29Sm90TmaWarpSpecializedAdapterINS1H_15DefaultEpilogueISK_SL_SL_NS1G_6thread17LinearCombinationISK_Li1EffLNS1L_9ScaleType4KindE0ELNS_15FloatRoundStyleE2ESK_EENS1_15EpilogueDefaultEEEEEvvEEEEvNT_6ParamsE)
        /*0014*/ 	.word	0x00000000


	//----- nvinfo : EIATTR_MIN_STACK_SIZE
	.align		4
.L_14:
        /*0018*/ 	.byte	0x04, 0x12
        /*001a*/ 	.short	(.L_16 - .L_15)
	.align		4
.L_15:
        /*001c*/ 	.word	index@(_ZN7cutlass13device_kernelINS_4gemm6kernel13GemmUniversalIN4cute5tupleIJiiiiEEENS1_10collective13CollectiveMmaINS1_37MainloopSm90TmaGmmaWarpSpecializedFP8ILi4ENS5_IJNS4_1CILi1EEENSA_ILi2EEESB_EEENS1_35KernelTmaWarpSpecializedCooperativeEEENS5_IJNSA_ILi256EEENSA_ILi64EEENSA_ILi32EEEEEENS_12float_e4m3_tENS5_IJlSB_lEEESK_SL_NS4_8TiledMMAINS4_8MMA_AtomIJNS4_4SM904GMMA30MMA_64x64x32_F32E4M3E4M3_SS_TNILNSP_7ScaleInE1ELSR_1EEEEEENS4_6LayoutINS5_IJSC_SB_SB_EEENS5_IJSB_NSA_ILi0EEESW_EEEEENS5_IJNS4_10UnderscoreESZ_SZ_EEEEENS4_23SM90_TMA_LOAD_MULTICASTENS4_14ComposedLayoutINS4_7SwizzleILi1ELi4ELi3EEENS4_18smem_ptr_flag_bitsILi8EEENSU_INS5_IJNSA_ILi8EEESI_EEENS5_IJSI_SB_EEEEEEEvNS4_8identityENS4_13SM90_TMA_LOADES1C_vS1D_EENS_8epilogue10collective6detail29Sm90TmaWarpSpecializedAdapterINS1H_15DefaultEpilogueISK_SL_SL_NS1G_6thread17LinearCombinationISK_Li1EffLNS1L_9ScaleType4KindE0ELNS_15FloatRoundStyleE2ESK_EENS1_15EpilogueDefaultEEEEEvvEEEEvNT_6ParamsE)
        /*0020*/ 	.word	0x00000000
.L_16:


//--------------------- .nv.compat                --------------------------
	.section	.nv.compat,"",@"SHT_CUDA_COMPAT_INFO"
	.align	4
        /*0000*/ 	.byte	0x02, 0x09, 0x01, 0x00, 0x02, 0x02, 0x04, 0x00, 0x02, 0x05, 0x05, 0x00, 0x03, 0x07, 0x01, 0x01
        /*0010*/ 	.byte	0x02, 0x03, 0x01, 0x00, 0x02, 0x06, 0x01, 0x00, 0x04, 0x0b, 0x08, 0x00, 0x00, 0x00, 0x00, 0x00
        /*0020*/ 	.byte	0x00, 0x00, 0x00, 0x00


//--------------------- .nv.info._ZN7cutlass13device_kernelINS_4gemm6kernel13GemmUniversalIN4cute5tupleIJiiiiEEENS1_10collective13CollectiveMmaINS1_37MainloopSm90TmaGmmaWarpSpecializedFP8ILi4ENS5_IJNS4_1CILi1EEENSA_ILi2EEESB_EEENS1_35KernelTmaWarpSpecializedCooperativeEEENS5_IJNSA_ILi256EEENSA_ILi64EEENSA_ILi32EEEEEENS_12float_e4m3_tENS5_IJlSB_lEEESK_SL_NS4_8TiledMMAINS4_8MMA_AtomIJNS4_4SM904GMMA30MMA_64x64x32_F32E4M3E4M3_SS_TNILNSP_7ScaleInE1ELSR_1EEEEEENS4_6LayoutINS5_IJSC_SB_SB_EEENS5_IJSB_NSA_ILi0EEESW_EEEEENS5_IJNS4_10UnderscoreESZ_SZ_EEEEENS4_23SM90_TMA_LOAD_MULTICASTENS4_14ComposedLayoutINS4_7SwizzleILi1ELi4ELi3EEENS4_18smem_ptr_flag_bitsILi8EEENSU_INS5_IJNSA_ILi8EEESI_EEENS5_IJSI_SB_EEEEEEEvNS4_8identityENS4_13SM90_TMA_LOADES1C_vS1D_EENS_8epilogue10collective6detail29Sm90TmaWarpSpecializedAdapterINS1H_15DefaultEpilogueISK_SL_SL_NS1G_6thread17LinearCombinationISK_Li1EffLNS1L_9ScaleType4KindE0ELNS_15FloatRoundStyleE2ESK_EENS1_15EpilogueDefaultEEEEEvvEEEEvNT_6ParamsE --------------------------
	.section	.nv.info._ZN7cutlass13device_kernelINS_4gemm6kernel13GemmUniversalIN4cute5tupleIJiiiiEEENS1_10collective13CollectiveMmaINS1_37MainloopSm90TmaGmmaWarpSpecializedFP8ILi4ENS5_IJNS4_1CILi1EEENSA_ILi2EEESB_EEENS1_35KernelTmaWarpSpecializedCooperativeEEENS5_IJNSA_ILi256EEENSA_ILi64EEENSA_ILi32EEEEEENS_12float_e4m3_tENS5_IJlSB_lEEESK_SL_NS4_8TiledMMAINS4_8MMA_AtomIJNS4_4SM904GMMA30MMA_64x64x32_F32E4M3E4M3_SS_TNILNSP_7ScaleInE1ELSR_1EEEEEENS4_6LayoutINS5_IJSC_SB_SB_EEENS5_IJSB_NSA_ILi0EEESW_EEEEENS5_IJNS4_10UnderscoreESZ_SZ_EEEEENS4_23SM90_TMA_LOAD_MULTICASTENS4_14ComposedLayoutINS4_7SwizzleILi1ELi4ELi3EEENS4_18smem_ptr_flag_bitsILi8EEENSU_INS5_IJNSA_ILi8EEESI_EEENS5_IJSI_SB_EEEEEEEvNS4_8identityENS4_13SM90_TMA_LOADES1C_vS1D_EENS_8epilogue10collective6detail29Sm90TmaWarpSpecializedAdapterINS1H_15DefaultEpilogueISK_SL_SL_NS1G_6thread17LinearCombinationISK_Li1EffLNS1L_9ScaleType4KindE0ELNS_15FloatRoundStyleE2ESK_EENS1_15EpilogueDefaultEEEEEvvEEEEvNT_6ParamsE,"",@"SHT_CUDA_INFO"
	.sectionflags	@""
	.align	4


	//----- nvinfo : EIATTR_CUDA_API_VERSION
	.align		4
        /*0000*/ 	.byte	0x04, 0x37
        /*0002*/ 	.short	(.L_18 - .L_17)
.L_17:
        /*0004*/ 	.word	0x00000082


	//----- nvinfo : EIATTR_KPARAM_INFO
	.align		4
.L_18:
        /*0008*/ 	.byte	0x04, 0x17
        /*000a*/ 	.short	(.L_20 - .L_19)
.L_19:
        /*000c*/ 	.word	0x00000000
        /*0010*/ 	.short	0x0000
        /*0012*/ 	.short	0x0070
        /*0014*/ 	.byte	0x00, 0xf0, 0x01, 0x10


	//----- nvinfo : EIATTR_SPARSE_MMA_MASK
	.align		4
.L_20:
        /*0018*/ 	.byte	0x03, 0x50
        /*001a*/ 	.short	0x0000


	//----- nvinfo : EIATTR_MAXREG_COUNT
	.align		4
        /*001c*/ 	.byte	0x03, 0x1b
        /*001e*/ 	.short	0x00a8


	//----- nvinfo : EIATTR_NUM_BARRIERS
	.align		4
        /*0020*/ 	.byte	0x02, 0x4c
        /*0022*/ 	.byte	0x01
	.zero		1


	//----- nvinfo : EIATTR_MERCURY_ISA_VERSION
	.align		4
        /*0024*/ 	.byte	0x03, 0x5f
        /*0026*/ 	.short	0x0101


	//----- nvinfo : EIATTR_INT_WARP_WIDE_INSTR_OFFSETS
	.align		4
        /*0028*/ 	.byte	0x04, 0x31
        /*002a*/ 	.short	(.L_22 - .L_21)


	//   ....[0]....
.L_21:
        /*002c*/ 	.word	0x00000440


	//   ....[1]....
        /*0030*/ 	.word	0x00000460


	//   ....[2]....
        /*0034*/ 	.word	0x00000630


	//   ....[3]....
        /*0038*/ 	.word	0x00002c80


	//----- nvinfo : EIATTR_COOP_GROUP_MASK_REGIDS
	.align		4
.L_22:
        /*003c*/ 	.byte	0x04, 0x29
        /*003e*/ 	.short	(.L_24 - .L_23)


	//   ....[0]....
.L_23:
        /*0040*/ 	.word	0xffffffff


	//   ....[1]....
        /*0044*/ 	.word	0xffffffff


	//   ....[2]....
        /*0048*/ 	.word	0xffffffff


	//   ....[3]....
        /*004c*/ 	.word	0xffffffff


	//   ....[4]....
        /*0050*/ 	.word	0xffffffff


	//   ....[5]....
        /*0054*/ 	.word	0xffffffff


	//----- nvinfo : EIATTR_COOP_GROUP_INSTR_OFFSETS
	.align		4
.L_24:
        /*0058*/ 	.byte	0x04, 0x28
        /*005a*/ 	.short	(.L_26 - .L_25)


	//   ....[0]....
.L_25:
        /*005c*/ 	.word	0x00000060


	//   ....[1]....
        /*0060*/ 	.word	0x00000070


	//   ....[2]....
        /*0064*/ 	.word	0x00000130


	//   ....[3]....
        /*0068*/ 	.word	0x000002c0


	//   ....[4]....
        /*006c*/ 	.word	0x00000770


	//   ....[5]....
        /*0070*/ 	.word	0x000011f0


	//----- nvinfo : EIATTR_REG_RECONFIG
	.align		4
.L_26:
        /*0074*/ 	.byte	0x01, 0x54
	.zero		2


	//----- nvinfo : EIATTR_MBARRIER_INSTR_OFFSETS
	.align		4
        /*0078*/ 	.byte	0x04, 0x39
        /*007a*/ 	.short	(.L_28 - .L_27)


	//   ....[0]....
.L_27:
        /*007c*/ 	.word	0x00000230
        /*0080*/ 	.word	0x000000ff
        /*0084*/ 	.word	0x00000000
        /*0088*/ 	.short	0x0100
        /*008a*/ 	.byte	0x08
	.zero		1


	//   ....[1]....
        /*008c*/ 	.word	0x00000240
        /*0090*/ 	.word	0x000000ff
        /*0094*/ 	.word	0x00000020
        /*0098*/ 	.short	0x0100
        /*009a*/ 	.byte	0x08
	.zero		1


	//   ....[2]....
        /*009c*/ 	.word	0x00000250
        /*00a0*/ 	.word	0x000000ff
        /*00a4*/ 	.word	0x00000008
        /*00a8*/ 	.short	0x0100
        /*00aa*/ 	.byte	0x08
	.zero		1


	//   ....[3]....
        /*00ac*/ 	.word	0x00000260
        /*00b0*/ 	.word	0x000000ff
        /*00b4*/ 	.word	0x00000028
        /*00b8*/ 	.short	0x0100
        /*00ba*/ 	.byte	0x08
	.zero		1


	//   ....[4]....
        /*00bc*/ 	.word	0x00000270
        /*00c0*/ 	.word	0x000000ff
        /*00c4*/ 	.word	0x00000010
        /*00c8*/ 	.short	0x0100
        /*00ca*/ 	.byte	0x08
	.zero		1


	//   ....[5]....
        /*00cc*/ 	.word	0x00000280
        /*00d0*/ 	.word	0x000000ff
        /*00d4*/ 	.word	0x00000030
        /*00d8*/ 	.short	0x0100
        /*00da*/ 	.byte	0x08
	.zero		1


	//   ....[6]....
        /*00dc*/ 	.word	0x00000290
        /*00e0*/ 	.word	0x000000ff
        /*00e4*/ 	.word	0x00000018
        /*00e8*/ 	.short	0x0100
        /*00ea*/ 	.byte	0x08
	.zero		1


	//   ....[7]....
        /*00ec*/ 	.word	0x000002a0
        /*00f0*/ 	.word	0x000000ff
        /*00f4*/ 	.word	0x00000038
        /*00f8*/ 	.short	0x0100
        /*00fa*/ 	.byte	0x08
	.zero		1


	//   ....[8]....
        /*00fc*/ 	.word	0x000006d0
        /*0100*/ 	.word	0x000000ff
        /*0104*/ 	.word	0x00000050
        /*0108*/ 	.short	0x0100
        /*010a*/ 	.byte	0x06
	.zero		1


	//   ....[9]....
        /*010c*/ 	.word	0x00000720
        /*0110*/ 	.word	0x000000ff
        /*0114*/ 	.word	0x00000058
        /*0118*/ 	.short	0x0100
        /*011a*/ 	.byte	0x06
	.zero		1


	//   ....[10]....
        /*011c*/ 	.word	0x00001710
        /*0120*/ 	.word	0x000000ff
        /*0124*/ 	.word	0x00000000
        /*0128*/ 	.short	0x010a
        /*012a*/ 	.byte	0x07
	.zero		1


	//   ....[11]....
        /*012c*/ 	.word	0x00001770
        /*0130*/ 	.word	0x000000ff
        /*0134*/ 	.word	0x00000000
        /*0138*/ 	.short	0x010a
        /*013a*/ 	.byte	0x07
	.zero		1


	//   ....[12]....
        /*013c*/ 	.word	0x00002070
        /*0140*/ 	.word	0x000000ff
        /*0144*/ 	.word	0x00000000
        /*0148*/ 	.short	0x010a
        /*014a*/ 	.byte	0x0c
	.zero		1


	//   ....[13]....
        /*014c*/ 	.word	0x000020b0
        /*0150*/ 	.word	0x000000ff
        /*0154*/ 	.word	0x00000000
        /*0158*/ 	.short	0x010a
        /*015a*/ 	.byte	0x0c
	.zero		1


	//   ....[14]....
        /*015c*/ 	.word	0x000026d0
        /*0160*/ 	.word	0x0000000e
        /*0164*/ 	.word	0x00000000
        /*0168*/ 	.short	0x0101
        /*016a*/ 	.byte	0x3f
	.zero		1


	//   ....[15]....
        /*016c*/ 	.word	0x00002d30
        /*0170*/ 	.word	0x0000000c
        /*0174*/ 	.word	0x00000000
        /*0178*/ 	.short	0x0101
        /*017a*/ 	.byte	0x3f
	.zero		1


	//   ....[16]....
        /*017c*/ 	.word	0x000087a0
        /*0180*/ 	.word	0x00000014
        /*0184*/ 	.word	0x00000020
        /*0188*/ 	.short	0x010a
        /*018a*/ 	.byte	0x3f
	.zero		1


	//   ....[17]....
        /*018c*/ 	.word	0x00008b50
        /*0190*/ 	.word	0x00000006
        /*0194*/ 	.word	0x00000058
        /*0198*/ 	.short	0x0101
        /*019a*/ 	.byte	0x3f
	.zero		1


	//   ....[18]....
        /*019c*/ 	.word	0x00009250
        /*01a0*/ 	.word	0x00000005
        /*01a4*/ 	.word	0x00000000
        /*01a8*/ 	.short	0x010a
        /*01aa*/ 	.byte	0x3f
	.zero		1


	//   ....[19]....
        /*01ac*/ 	.word	0x000092d0
        /*01b0*/ 	.word	0x00000007
        /*01b4*/ 	.word	0x00000000
        /*01b8*/ 	.short	0x010a
        /*01ba*/ 	.byte	0x3f
	.zero		1


	//   ....[20]....
        /*01bc*/ 	.word	0x00009360
        /*01c0*/ 	.word	0x00000006
        /*01c4*/ 	.word	0x00000000
        /*01c8*/ 	.short	0x010a
        /*01ca*/ 	.byte	0x3f
	.zero		1


	//   ....[21]....
        /*01cc*/ 	.word	0x000093f0
        /*01d0*/ 	.word	0x00000003
        /*01d4*/ 	.word	0x00000000
        /*01d8*/ 	.short	0x010a
        /*01da*/ 	.byte	0x3f
	.zero		1


	//   ....[22]....
        /*01dc*/ 	.word	0x00009460
        /*01e0*/ 	.word	0x0000000c
        /*01e4*/ 	.word	0x00000000
        /*01e8*/ 	.short	0x010a
        /*01ea*/ 	.byte	0x3f
	.zero		1


	//   ....[23]....
        /*01ec*/ 	.word	0x000094c0
        /*01f0*/ 	.word	0x0000000e
        /*01f4*/ 	.word	0x00000000
        /*01f8*/ 	.short	0x010a
        /*01fa*/ 	.byte	0x3f
	.zero		1


	//   ....[24]....
        /*01fc*/ 	.word	0x00009590
        /*0200*/ 	.word	0x00000014
        /*0204*/ 	.word	0x00000020
        /*0208*/ 	.short	0x010a
        /*020a*/ 	.byte	0x3f
	.zero		1


	//   ....[25]....
        /*020c*/ 	.word	0x00009660
        /*0210*/ 	.word	0x00000005
        /*0214*/ 	.word	0x00000000
        /*0218*/ 	.short	0x010a
        /*021a*/ 	.byte	0x3f
	.zero		1


	//   ....[26]....
        /*021c*/ 	.word	0x000096b0
        /*0220*/ 	.word	0x00000007
        /*0224*/ 	.word	0x00000000
        /*0228*/ 	.short	0x010a
        /*022a*/ 	.byte	0x3f
	.zero		1


	//   ....[27]....
        /*022c*/ 	.word	0x00009700
        /*0230*/ 	.word	0x00000006
        /*0234*/ 	.word	0x00000000
        /*0238*/ 	.short	0x010a
        /*023a*/ 	.byte	0x3f
	.zero		1


	//----- nvinfo : EIATTR_NUM_MBARRIERS
	.align		4
.L_28:
        /*023c*/ 	.byte	0x03, 0x38
        /*023e*/ 	.short	0x000a


	//----- nvinfo : EIATTR_EXIT_INSTR_OFFSETS
	.align		4
        /*0240*/ 	.byte	0x04, 0x1c
        /*0242*/ 	.short	(.L_30 - .L_29)


	//   ....[0]....
.L_29:
        /*0244*/ 	.word	0x000008d0


	//   ....[1]....
        /*0248*/ 	.word	0x000010c0


	//   ....[2]....
        /*024c*/ 	.word	0x00007ed0


	//   ....[3]....
        /*0250*/ 	.word	0x00008420


	//   ....[4]....
        /*0254*/ 	.word	0x00009440


	//----- nvinfo : EIATTR_MAX_THREADS
	.align		4
.L_30:
        /*0258*/ 	.byte	0x04, 0x05
        /*025a*/ 	.short	(.L_32 - .L_31)
.L_31:
        /*025c*/ 	.word	0x00000180
        /*0260*/ 	.word	0x00000001
        /*0264*/ 	.word	0x00000001


	//----- nvinfo : EIATTR_CRS_STACK_SIZE
	.align		4
.L_32:
        /*0268*/ 	.byte	0x04, 0x1e
        /*026a*/ 	.short	(.L_34 - .L_33)
.L_33:
        /*026c*/ 	.word	0x00000000


	//----- nvinfo : EIATTR_CBANK_PARAM_SIZE
	.align		4
.L_34:
        /*0270*/ 	.byte	0x03, 0x19
        /*0272*/ 	.short	0x0470


	//----- nvinfo : EIATTR_PARAM_CBANK
	.align		4
        /*0274*/ 	.byte	0x04, 0x0a
        /*0276*/ 	.short	(.L_36 - .L_35)
	.align		4
.L_35:
        /*0278*/ 	.word	index@(.nv.constant0._ZN7cutlass13device_kernelINS_4gemm6kernel13GemmUniversalIN4cute5tupleIJiiiiEEENS1_10collective13CollectiveMmaINS1_37MainloopSm90TmaGmmaWarpSpecializedFP8ILi4ENS5_IJNS4_1CILi1EEENSA_ILi2EEESB_EEENS1_35KernelTmaWarpSpecializedCooperativeEEENS5_IJNSA_ILi256EEENSA_ILi64EEENSA_ILi32EEEEEENS_12float_e4m3_tENS5_IJlSB_lEEESK_SL_NS4_8TiledMMAINS4_8MMA_AtomIJNS4_4SM904GMMA30MMA_64x64x32_F32E4M3E4M3_SS_TNILNSP_7ScaleInE1ELSR_1EEEEEENS4_6LayoutINS5_IJSC_SB_SB_EEENS5_IJSB_NSA_ILi0EEESW_EEEEENS5_IJNS4_10UnderscoreESZ_SZ_EEEEENS4_23SM90_TMA_LOAD_MULTICASTENS4_14ComposedLayoutINS4_7SwizzleILi1ELi4ELi3EEENS4_18smem_ptr_flag_bitsILi8EEENSU_INS5_IJNSA_ILi8EEESI_EEENS5_IJSI_SB_EEEEEEEvNS4_8identityENS4_13SM90_TMA_LOADES1C_vS1D_EENS_8epilogue10collective6detail29Sm90TmaWarpSpecializedAdapterINS1H_15DefaultEpilogueISK_SL_SL_NS1G_6thread17LinearCombinationISK_Li1EffLNS1L_9ScaleType4KindE0ELNS_15FloatRoundStyleE2ESK_EENS1_15EpilogueDefaultEEEEEvvEEEEvNT_6ParamsE)
        /*027c*/ 	.short	0x0210
        /*027e*/ 	.short	0x0470


	//----- nvinfo : EIATTR_SW_WAR
	.align		4
.L_36:
        /*0280*/ 	.byte	0x04, 0x36
        /*0282*/ 	.short	(.L_38 - .L_37)
.L_37:
        /*0284*/ 	.word	0x00000008
.L_38:


//--------------------- .nv.callgraph             --------------------------
	.section	.nv.callgraph,"",@"SHT_CUDA_CALLGRAPH"
	.align	4
	.sectionentsize	8
	.align		4
        /*0000*/ 	.word	0x00000000
	.align		4
        /*0004*/ 	.word	0xffffffff
	.align		4
        /*0008*/ 	.word	0x00000000
	.align		4
        /*000c*/ 	.word	0xfffffffe
	.align		4
        /*0010*/ 	.word	0x00000000
	.align		4
        /*0014*/ 	.word	0xfffffffd
	.align		4
        /*0018*/ 	.word	0x00000000
	.align		4
        /*001c*/ 	.word	0xfffffffc


//--------------------- .nv.constant4             --------------------------
	.section	.nv.constant4,"a",@progbits
	.align	8
	.align		8
.nv.constant4:
        /*0000*/ 	.dword	_ZN39_INTERNAL_8e92ecea_4_k_cu_6717a085_45184cuda3std3__45__cpo5beginE
	.align		8
        /*0008*/ 	.dword	_ZN39_INTERNAL_8e92ecea_4_k_cu_6717a085_45184cuda3std3__45__cpo3endE
	.align		8
        /*0010*/ 	.dword	_ZN39_INTERNAL_8e92ecea_4_k_cu_6717a085_45184cuda3std3__45__cpo6cbeginE
	.align		8
        /*0018*/ 	.dword	_ZN39_INTERNAL_8e92ecea_4_k_cu_6717a085_45184cuda3std3__45__cpo4cendE
	.align		8
        /*0020*/ 	.dword	_ZN39_INTERNAL_8e92ecea_4_k_cu_6717a085_45184cuda3std3__441_GLOBAL__N__8e92ecea_4_k_cu_6717a085_45186ignoreE
	.align		8
        /*0028*/ 	.dword	_ZN39_INTERNAL_8e92ecea_4_k_cu_6717a085_45184cuda3std3__419piecewise_constructE
	.align		8
        /*0030*/ 	.dword	_ZN39_INTERNAL_8e92ecea_4_k_cu_6717a085_45184cuda3std3__48in_placeE
	.align		8
        /*0038*/ 	.dword	_ZN39_INTERNAL_8e92ecea_4_k_cu_6717a085_45184cuda3std6ranges3__45__cpo4swapE
	.align		8
        /*0040*/ 	.dword	_ZN39_INTERNAL_8e92ecea_4_k_cu_6717a085_45184cuda3std6ranges3__45__cpo9iter_moveE
	.align		8
        /*0048*/ 	.dword	_ZN39_INTERNAL_8e92ecea_4_k_cu_6717a085_45184cute7productE
	.align		8
        /*0050*/ 	.dword	_ZN39_INTERNAL_8e92ecea_4_k_cu_6717a085_45184cute1_E


//--------------------- .text._ZN7cutlass13device_kernelINS_4gemm6kernel13GemmUniversalIN4cute5tupleIJiiiiEEENS1_10collective13CollectiveMmaINS1_37MainloopSm90TmaGmmaWarpSpecializedFP8ILi4ENS5_IJNS4_1CILi1EEENSA_ILi2EEESB_EEENS1_35KernelTmaWarpSpecializedCooperativeEEENS5_IJNSA_ILi256EEENSA_ILi64EEENSA_ILi32EEEEEENS_12float_e4m3_tENS5_IJlSB_lEEESK_SL_NS4_8TiledMMAINS4_8MMA_AtomIJNS4_4SM904GMMA30MMA_64x64x32_F32E4M3E4M3_SS_TNILNSP_7ScaleInE1ELSR_1EEEEEENS4_6LayoutINS5_IJSC_SB_SB_EEENS5_IJSB_NSA_ILi0EEESW_EEEEENS5_IJNS4_10UnderscoreESZ_SZ_EEEEENS4_23SM90_TMA_LOAD_MULTICASTENS4_14ComposedLayoutINS4_7SwizzleILi1ELi4ELi3EEENS4_18smem_ptr_flag_bitsILi8EEENSU_INS5_IJNSA_ILi8EEESI_EEENS5_IJSI_SB_EEEEEEEvNS4_8identityENS4_13SM90_TMA_LOADES1C_vS1D_EENS_8epilogue10collective6detail29Sm90TmaWarpSpecializedAdapterINS1H_15DefaultEpilogueISK_SL_SL_NS1G_6thread17LinearCombinationISK_Li1EffLNS1L_9ScaleType4KindE0ELNS_15FloatRoundStyleE2ESK_EENS1_15EpilogueDefaultEEEEEvvEEEEvNT_6ParamsE --------------------------
	.section	.text._ZN7cutlass13device_kernelINS_4gemm6kernel13GemmUniversalIN4cute5tupleIJiiiiEEENS1_10collective13CollectiveMmaINS1_37MainloopSm90TmaGmmaWarpSpecializedFP8ILi4ENS5_IJNS4_1CILi1EEENSA_ILi2EEESB_EEENS1_35KernelTmaWarpSpecializedCooperativeEEENS5_IJNSA_ILi256EEENSA_ILi64EEENSA_ILi32EEEEEENS_12float_e4m3_tENS5_IJlSB_lEEESK_SL_NS4_8TiledMMAINS4_8MMA_AtomIJNS4_4SM904GMMA30MMA_64x64x32_F32E4M3E4M3_SS_TNILNSP_7ScaleInE1ELSR_1EEEEEENS4_6LayoutINS5_IJSC_SB_SB_EEENS5_IJSB_NSA_ILi0EEESW_EEEEENS5_IJNS4_10UnderscoreESZ_SZ_EEEEENS4_23SM90_TMA_LOAD_MULTICASTENS4_14ComposedLayoutINS4_7SwizzleILi1ELi4ELi3EEENS4_18smem_ptr_flag_bitsILi8EEENSU_INS5_IJNSA_ILi8EEESI_EEENS5_IJSI_SB_EEEEEEEvNS4_8identityENS4_13SM90_TMA_LOADES1C_vS1D_EENS_8epilogue10collective6detail29Sm90TmaWarpSpecializedAdapterINS1H_15DefaultEpilogueISK_SL_SL_NS1G_6thread17LinearCombinationISK_Li1EffLNS1L_9ScaleType4KindE0ELNS_15FloatRoundStyleE2ESK_EENS1_15EpilogueDefaultEEEEEvvEEEEvNT_6ParamsE,"ax",@progbits
	.align	128
.text._ZN7cutlass13device_kernelINS_4gemm6kernel13GemmUniversalIN4cute5tupleIJiiiiEEENS1_10collective13CollectiveMmaINS1_37MainloopSm90TmaGmmaWarpSpecializedFP8ILi4ENS5_IJNS4_1CILi1EEENSA_ILi2EEESB_EEENS1_35KernelTmaWarpSpecializedCooperativeEEENS5_IJNSA_ILi256EEENSA_ILi64EEENSA_ILi32EEEEEENS_12float_e4m3_tENS5_IJlSB_lEEESK_SL_NS4_8TiledMMAINS4_8MMA_AtomIJNS4_4SM904GMMA30MMA_64x64x32_F32E4M3E4M3_SS_TNILNSP_7ScaleInE1ELSR_1EEEEEENS4_6LayoutINS5_IJSC_SB_SB_EEENS5_IJSB_NSA_ILi0EEESW_EEEEENS5_IJNS4_10UnderscoreESZ_SZ_EEEEENS4_23SM90_TMA_LOAD_MULTICASTENS4_14ComposedLayoutINS4_7SwizzleILi1ELi4ELi3EEENS4_18smem_ptr_flag_bitsILi8EEENSU_INS5_IJNSA_ILi8EEESI_EEENS5_IJSI_SB_EEEEEEEvNS4_8identityENS4_13SM90_TMA_LOADES1C_vS1D_EENS_8epilogue10collective6detail29Sm90TmaWarpSpecializedAdapterINS1H_15DefaultEpilogueISK_SL_SL_NS1G_6thread17LinearCombinationISK_Li1EffLNS1L_9ScaleType4KindE0ELNS_15FloatRoundStyleE2ESK_EENS1_15EpilogueDefaultEEEEEvvEEEEvNT_6ParamsE:
        .type           _ZN7cutlass13device_kernelINS_4gemm6kernel13GemmUniversalIN4cute5tupleIJiiiiEEENS1_10collective13CollectiveMmaINS1_37MainloopSm90TmaGmmaWarpSpecializedFP8ILi4ENS5_IJNS4_1CILi1EEENSA_ILi2EEESB_EEENS1_35KernelTmaWarpSpecializedCooperativeEEENS5_IJNSA_ILi256EEENSA_ILi64EEENSA_ILi32EEEEEENS_12float_e4m3_tENS5_IJlSB_lEEESK_SL_NS4_8TiledMMAINS4_8MMA_AtomIJNS4_4SM904GMMA30MMA_64x64x32_F32E4M3E4M3_SS_TNILNSP_7ScaleInE1ELSR_1EEEEEENS4_6LayoutINS5_IJSC_SB_SB_EEENS5_IJSB_NSA_ILi0EEESW_EEEEENS5_IJNS4_10UnderscoreESZ_SZ_EEEEENS4_23SM90_TMA_LOAD_MULTICASTENS4_14ComposedLayoutINS4_7SwizzleILi1ELi4ELi3EEENS4_18smem_ptr_flag_bitsILi8EEENSU_INS5_IJNSA_ILi8EEESI_EEENS5_IJSI_SB_EEEEEEEvNS4_8identityENS4_13SM90_TMA_LOADES1C_vS1D_EENS_8epilogue10collective6detail29Sm90TmaWarpSpecializedAdapterINS1H_15DefaultEpilogueISK_SL_SL_NS1G_6thread17LinearCombinationISK_Li1EffLNS1L_9ScaleType4KindE0ELNS_15FloatRoundStyleE2ESK_EENS1_15EpilogueDefaultEEEEEvvEEEEvNT_6ParamsE,@function
        .size           _ZN7cutlass13device_kernelINS_4gemm6kernel13GemmUniversalIN4cute5tupleIJiiiiEEENS1_10collective13CollectiveMmaINS1_37MainloopSm90TmaGmmaWarpSpecializedFP8ILi4ENS5_IJNS4_1CILi1EEENSA_ILi2EEESB_EEENS1_35KernelTmaWarpSpecializedCooperativeEEENS5_IJNSA_ILi256EEENSA_ILi64EEENSA_ILi32EEEEEENS_12float_e4m3_tENS5_IJlSB_lEEESK_SL_NS4_8TiledMMAINS4_8MMA_AtomIJNS4_4SM904GMMA30MMA_64x64x32_F32E4M3E4M3_SS_TNILNSP_7ScaleInE1ELSR_1EEEEEENS4_6LayoutINS5_IJSC_SB_SB_EEENS5_IJSB_NSA_ILi0EEESW_EEEEENS5_IJNS4_10UnderscoreESZ_SZ_EEEEENS4_23SM90_TMA_LOAD_MULTICASTENS4_14ComposedLayoutINS4_7SwizzleILi1ELi4ELi3EEENS4_18smem_ptr_flag_bitsILi8EEENSU_INS5_IJNSA_ILi8EEESI_EEENS5_IJSI_SB_EEEEEEEvNS4_8identityENS4_13SM90_TMA_LOADES1C_vS1D_EENS_8epilogue10collective6detail29Sm90TmaWarpSpecializedAdapterINS1H_15DefaultEpilogueISK_SL_SL_NS1G_6thread17LinearCombinationISK_Li1EffLNS1L_9ScaleType4KindE0ELNS_15FloatRoundStyleE2ESK_EENS1_15EpilogueDefaultEEEEEvvEEEEvNT_6ParamsE,(.L_x_204 - _ZN7cutlass13device_kernelINS_4gemm6kernel13GemmUniversalIN4cute5tupleIJiiiiEEENS1_10collective13CollectiveMmaINS1_37MainloopSm90TmaGmmaWarpSpecializedFP8ILi4ENS5_IJNS4_1CILi1EEENSA_ILi2EEESB_EEENS1_35KernelTmaWarpSpecializedCooperativeEEENS5_IJNSA_ILi256EEENSA_ILi64EEENSA_ILi32EEEEEENS_12float_e4m3_tENS5_IJlSB_lEEESK_SL_NS4_8TiledMMAINS4_8MMA_AtomIJNS4_4SM904GMMA30MMA_64x64x32_F32E4M3E4M3_SS_TNILNSP_7ScaleInE1ELSR_1EEEEEENS4_6LayoutINS5_IJSC_SB_SB_EEENS5_IJSB_NSA_ILi0EEESW_EEEEENS5_IJNS4_10UnderscoreESZ_SZ_EEEEENS4_23SM90_TMA_LOAD_MULTICASTENS4_14ComposedLayoutINS4_7SwizzleILi1ELi4ELi3EEENS4_18smem_ptr_flag_bitsILi8EEENSU_INS5_IJNSA_ILi8EEESI_EEENS5_IJSI_SB_EEEEEEEvNS4_8identityENS4_13SM90_TMA_LOADES1C_vS1D_EENS_8epilogue10collective6detail29Sm90TmaWarpSpecializedAdapterINS1H_15DefaultEpilogueISK_SL_SL_NS1G_6thread17LinearCombinationISK_Li1EffLNS1L_9ScaleType4KindE0ELNS_15FloatRoundStyleE2ESK_EENS1_15EpilogueDefaultEEEEEvvEEEEvNT_6ParamsE)
        .other          _ZN7cutlass13device_kernelINS_4gemm6kernel13GemmUniversalIN4cute5tupleIJiiiiEEENS1_10collective13CollectiveMmaINS1_37MainloopSm90TmaGmmaWarpSpecializedFP8ILi4ENS5_IJNS4_1CILi1EEENSA_ILi2EEESB_EEENS1_35KernelTmaWarpSpecializedCooperativeEEENS5_IJNSA_ILi256EEENSA_ILi64EEENSA_ILi32EEEEEENS_12float_e4m3_tENS5_IJlSB_lEEESK_SL_NS4_8TiledMMAINS4_8MMA_AtomIJNS4_4SM904GMMA30MMA_64x64x32_F32E4M3E4M3_SS_TNILNSP_7ScaleInE1ELSR_1EEEEEENS4_6LayoutINS5_IJSC_SB_SB_EEENS5_IJSB_NSA_ILi0EEESW_EEEEENS5_IJNS4_10UnderscoreESZ_SZ_EEEEENS4_23SM90_TMA_LOAD_MULTICASTENS4_14ComposedLayoutINS4_7SwizzleILi1ELi4ELi3EEENS4_18smem_ptr_flag_bitsILi8EEENSU_INS5_IJNSA_ILi8EEESI_EEENS5_IJSI_SB_EEEEEEEvNS4_8identityENS4_13SM90_TMA_LOADES1C_vS1D_EENS_8epilogue10collective6detail29Sm90TmaWarpSpecializedAdapterINS1H_15DefaultEpilogueISK_SL_SL_NS1G_6thread17LinearCombinationISK_Li1EffLNS1L_9ScaleType4KindE0ELNS_15FloatRoundStyleE2ESK_EENS1_15EpilogueDefaultEEEEEvvEEEEvNT_6ParamsE,@"STO_CUDA_ENTRY STV_DEFAULT"
_ZN7cutlass13device_kernelINS_4gemm6kernel13GemmUniversalIN4cute5tupleIJiiiiEEENS1_10collective13CollectiveMmaINS1_37MainloopSm90TmaGmmaWarpSpecializedFP8ILi4ENS5_IJNS4_1CILi1EEENSA_ILi2EEESB_EEENS1_35KernelTmaWarpSpecializedCooperativeEEENS5_IJNSA_ILi256EEENSA_ILi64EEENSA_ILi32EEEEEENS_12float_e4m3_tENS5_IJlSB_lEEESK_SL_NS4_8TiledMMAINS4_8MMA_AtomIJNS4_4SM904GMMA30MMA_64x64x32_F32E4M3E4M3_SS_TNILNSP_7ScaleInE1ELSR_1EEEEEENS4_6LayoutINS5_IJSC_SB_SB_EEENS5_IJSB_NSA_ILi0EEESW_EEEEENS5_IJNS4_10UnderscoreESZ_SZ_EEEEENS4_23SM90_TMA_LOAD_MULTICASTENS4_14ComposedLayoutINS4_7SwizzleILi1ELi4ELi3EEENS4_18smem_ptr_flag_bitsILi8EEENSU_INS5_IJNSA_ILi8EEESI_EEENS5_IJSI_SB_EEEEEEEvNS4_8identityENS4_13SM90_TMA_LOADES1C_vS1D_EENS_8epilogue10collective6detail29Sm90TmaWarpSpecializedAdapterINS1H_15DefaultEpilogueISK_SL_SL_NS1G_6thread17LinearCombinationISK_Li1EffLNS1L_9ScaleType4KindE0ELNS_15FloatRoundStyleE2ESK_EENS1_15EpilogueDefaultEEEEEvvEEEEvNT_6ParamsE:
[----:B------:R-:W-:Y:S01]  /*0000*/  LDC R1, c[0x0][0x28] ;  /* 0x00000a00ff017b82 */ /* 0x000fe20000000800 */
[----:B------:R-:W0:Y:S01]  /*0010*/  S2R R0, SR_TID.X ;  /* 0x0000000000007919 */ /* 0x000e220000002100 */
[----:B------:R-:W-:Y:S01]  /*0020*/  ELECT P0, URZ, PT ;  /* 0x00000000003f782f */ /* 0x000fe20003800000 */
[----:B------:R-:W-:Y:S01]  /*0030*/  BSSY B0, `(.L_x_0) ;  /* 0x000000f000007945 */ /* 0x000fe20003800000 */
[--C-:B0-----:R-:W-:Y:S02]  /*0040*/  SHF.R.U32.HI R2, RZ, 0x5, R0.reuse ;  /* 0x00000005ff027819 */ /* 0x101fe40000011600 */
[----:B------:R-:W-:-:S03]  /*0050*/  SHF.R.U32.HI R3, RZ, 0x7, R0 ;  /* 0x00000007ff037819 */ /* 0x000fc60000011600 */
[----:B------:R-:W0:Y:S04]  /*0060*/  SHFL.IDX PT, R6, R2, RZ, 0x1f ;  /* 0x00001fff02067589 */ /* 0x000e2800000e0000 */
[----:B------:R1:W2:Y:S01]  /*0070*/  SHFL.IDX PT, R4, R3, RZ, 0x1f ;  /* 0x00001fff03047589 */ /* 0x0002a200000e0000 */
[----:B0-----:R-:W-:-:S13]  /*0080*/  ISETP.NE.OR P0, PT, R6, RZ, !P0 ;  /* 0x000000ff0600720c */ /* 0x001fda0004705670 */
[----:B-12---:R-:W-:Y:S05]  /*0090*/  @P0 BRA `(.L_x_1) ;  /* 0x0000000000200947 */ /* 0x006fea0003800000 */
[----:B------:R-:W-:Y:S02]  /*00a0*/  ULDC.64 UR4, c[0x0][0x198] ;  /* 0x0000660000047ab9 */ /* 0x000fe40000000a00 */
[----:B------:R-:W-:Y:S02]  /*00b0*/  UIADD3 UR6, UP0, UR4, 0xf0, URZ ;  /* 0x000000f004067890 */ /* 0x000fe4000ff1e03f */
[----:B------:R-:W-:Y:S02]  /*00c0*/  UIADD3 UR4, UP1, UR4, 0x1f0, URZ ;  /* 0x000001f004047890 */ /* 0x000fe4000ff3e03f */
[----:B------:R-:W-:Y:S02]  /*00d0*/  UIADD3.X UR7, URZ, UR5, URZ, UP0, !UPT ;  /* 0x000000053f077290 */ /* 0x000fe400087fe43f */
[----:B------:R-:W-:-:S07]  /*00e0*/  UIADD3.X UR5, URZ, UR5, URZ, UP1, !UPT ;  /* 0x000000053f057290 */ /* 0x000fce0008ffe43f */
[----:B------:R0:W-:Y:S02]  /*00f0*/  UTMACCTL.PF [UR6] ;  /* 0x00000000060079b9 */ /* 0x0001e40008040000 */
[----:B------:R0:W-:Y:S02]  /*0100*/  UTMACCTL.PF [UR4] ;  /* 0x00000000040079b9 */ /* 0x0001e40008040000 */
[----:B0-----:R-:W-:Y:S01]  /*0110*/  NOP ;  /* 0x0000000000007918 */ /* 0x001fe20000000000 */
.L_x_1:
[----:B------:R-:W-:Y:S05]  /*0120*/  BSYNC B0 ;  /* 0x0000000000007941 */ /* 0x000fea0003800000 */
.L_x_0:
[----:B------:R-:W0:Y:S02]  /*0130*/  SHFL.IDX PT, R3, R2, RZ, 0x1f ;  /* 0x00001fff02037589 */ /* 0x000e2400000e0000 */
[----:B0-----:R-:W-:-:S13]  /*0140*/  ISETP.NE.AND P0, PT, R3, RZ, PT ;  /* 0x000000ff0300720c */ /* 0x001fda0003f05270 */
[----:B------:R-:W-:Y:S05]  /*0150*/  @P0 BRA `(.L_x_2) ;  /* 0x0000000000580947 */ /* 0x000fea0003800000 */
[----:B------:R-:W0:Y:S01]  /*0160*/  S2UR UR8, SR_CgaCtaId ;  /* 0x00000000000879c3 */ /* 0x000e220000008800 */
[----:B------:R-:W-:Y:S01]  /*0170*/  UMOV UR4, 0x400 ;  /* 0x0000040000047882 */ /* 0x000fe20000000000 */
[----:B------:R-:W-:Y:S01]  /*0180*/  UMOV UR5, 0x1 ;  /* 0x0000000100057882 */ /* 0x000fe20000000000 */
[----:B------:R-:W-:Y:S01]  /*0190*/  UMOV UR6, 0x4 ;  /* 0x0000000400067882 */ /* 0x000fe20000000000 */
[----:B------:R-:W-:Y:S01]  /*01a0*/  ELECT P0, URZ, PT ;  /* 0x00000000003f782f */ /* 0x000fe20003800000 */
[----:B------:R-:W-:-:S04]  /*01b0*/  UIADD3 UR6, -UR6, 0x100000, URZ ;  /* 0x0010000006067890 */ /* 0x000fc8000fffe13f */
[----:B------:R-:W-:Y:S02]  /*01c0*/  USHF.L.U32 UR7, UR6, 0xb, URZ ;  /* 0x0000000b06077899 */ /* 0x000fe4000800063f */
[----:B------:R-:W-:Y:S02]  /*01d0*/  USHF.L.U32 UR6, UR6, 0x1, URZ ;  /* 0x0000000106067899 */ /* 0x000fe4000800063f */
[----:B0-----:R-:W-:Y:S02]  /*01e0*/  ULEA UR8, UR8, UR4, 0x18 ;  /* 0x0000000408087291 */ /* 0x001fe4000f8ec03f */
[----:B------:R-:W-:-:S04]  /*01f0*/  UIADD3 UR4, -UR5, 0x100000, URZ ;  /* 0x0010000005047890 */ /* 0x000fc8000fffe13f */
[----:B------:R-:W-:Y:S02]  /*0200*/  USHF.L.U32 UR5, UR4, 0xb, URZ ;  /* 0x0000000b04057899 */ /* 0x000fe4000800063f */
[----:B------:R-:W-:Y:S01]  /*0210*/  USHF.L.U32 UR4, UR4, 0x1, URZ ;  /* 0x0000000104047899 */ /* 0x000fe2000800063f */
[----:B------:R-:W0:Y:S11]  /*0220*/  FENCE.VIEW.ASYNC.S ;  /* 0x00000000000073c6 */ /* 0x000e360000000000 */
[----:B0-----:R0:W1:Y:S01]  /*0230*/  SYNCS.EXCH.64 URZ, [UR8], UR4 ;  /* 0x00000004083f75b2 */ /* 0x0010620008000100 */
[----:B------:R0:W2:Y:S01]  /*0240*/  SYNCS.EXCH.64 URZ, [UR8+0x20], UR6 ;  /* 0x00002006083f75b2 */ /* 0x0000a20008000100 */
[----:B------:R0:W3:Y:S01]  /*0250*/  SYNCS.EXCH.64 URZ, [UR8+0x8], UR4 ;  /* 0x00000804083f75b2 */ /* 0x0000e20008000100 */
[----:B------:R0:W4:Y:S01]  /*0260*/  SYNCS.EXCH.64 URZ, [UR8+0x28], UR6 ;  /* 0x00002806083f75b2 */ /* 0x0001220008000100 */
[----:B------:R0:W0:Y:S01]  /*0270*/  SYNCS.EXCH.64 URZ, [UR8+0x10], UR4 ;  /* 0x00001004083f75b2 */ /* 0x0000220008000100 */
[----:B------:R0:W0:Y:S01]  /*0280*/  SYNCS.EXCH.64 URZ, [UR8+0x30], UR6 ;  /* 0x00003006083f75b2 */ /* 0x0000220008000100 */
[----:B------:R0:W0:Y:S01]  /*0290*/  SYNCS.EXCH.64 URZ, [UR8+0x18], UR4 ;  /* 0x00001804083f75b2 */ /* 0x0000220008000100 */
[----:B------:R0:W0:Y:S01]  /*02a0*/  SYNCS.EXCH.64 URZ, [UR8+0x38], UR6 ;  /* 0x00003806083f75b2 */ /* 0x0000220008000100 */
[----:B------:R-:W-:Y:S01]  /*02b0*/  NOP ;  /* 0x0000000000007918 */ /* 0x000fe20000000000 */
.L_x_2:
[----:B------:R-:W5:Y:S01]  /*02c0*/  SHFL.IDX PT, R2, R2, RZ, 0x1f ;  /* 0x00001fff02027589 */ /* 0x000f6200000e0000 */
[----:B------:R-:W-:Y:S01]  /*02d0*/  SHF.R.S32.HI R5, RZ, 0x1f, R0 ;  /* 0x0000001fff057819 */ /* 0x000fe20000011400 */
[----:B0-----:R-:W0:Y:S01]  /*02e0*/  S2UR UR8, SR_CTAID.X ;  /* 0x00000000000879c3 */ /* 0x001e220000002500 */
[----:B------:R-:W-:Y:S01]  /*02f0*/  ELECT P0, URZ, PT ;  /* 0x00000000003f782f */ /* 0x000fe20003800000 */
[----:B------:R-:W1:Y:S01]  /*0300*/  S2R R8, SR_CTAID.Y ;  /* 0x0000000000087919 */ /* 0x000e620000002600 */
[----:B------:R-:W-:Y:S01]  /*0310*/  LEA.HI R5, R5, R0, RZ, 0x7 ;  /* 0x0000000005057211 */ /* 0x000fe200078f38ff */
[----:B------:R-:W-:Y:S01]  /*0320*/  ULDC UR4, c[0x0][0x154] ;  /* 0x0000550000047ab9 */ /* 0x000fe20000000800 */
[----:B------:R-:W-:Y:S01]  /*0330*/  NOP ;  /* 0x0000000000007918 */ /* 0x000fe20000000000 */
[----:B------:R-:W-:Y:S01]  /*0340*/  NOP ;  /* 0x0000000000007918 */ /* 0x000fe20000000000 */
[----:B------:R-:W-:Y:S01]  /*0350*/  LOP3.LUT R5, R5, 0xffffff80, RZ, 0xc0, !PT ;  /* 0xffffff8005057812 */ /* 0x000fe200078ec0ff */
[----:B------:R-:W2:Y:S04]  /*0360*/  LDC R14, c[0x0][0x140] ;  /* 0x00005000ff0e7b82 */ /* 0x000ea80000000800 */
[----:B------:R-:W-:-:S04]  /*0370*/  IMAD.IADD R5, R0, 0x1, -R5 ;  /* 0x0000000100057824 */ /* 0x000fc800078e0a05 */
[----:B------:R-:W3:Y:S01]  /*0380*/  LDC R19, c[0x0][0x148] ;  /* 0x00005200ff137b82 */ /* 0x000ee20000000800 */
[----:B------:R-:W-:Y:S02]  /*0390*/  SHF.R.S32.HI R10, RZ, 0x1f, R5 ;  /* 0x0000001fff0a7819 */ /* 0x000fe40000011405 */
[----:B------:R-:W-:Y:S02]  /*03a0*/  LOP3.LUT P2, RZ, R5, 0x7, RZ, 0xc0, !PT ;  /* 0x0000000705ff7812 */ /* 0x000fe4000784c0ff */
[----:B------:R-:W-:Y:S02]  /*03b0*/  LEA.HI R10, R10, R5, RZ, 0x3 ;  /* 0x000000050a0a7211 */ /* 0x000fe400078f18ff */
[----:B-----5:R-:W-:Y:S01]  /*03c0*/  ISETP.NE.OR P0, PT, R2, RZ, !P0 ;  /* 0x000000ff0200720c */ /* 0x020fe20004705670 */
[----:B------:R-:W5:Y:S01]  /*03d0*/  LDC R12, c[0x0][0x144] ;  /* 0x00005100ff0c7b82 */ /* 0x000f620000000800 */
[--C-:B------:R-:W-:Y:S02]  /*03e0*/  SHF.R.S32.HI R2, RZ, 0x3, R10.reuse ;  /* 0x00000003ff027819 */ /* 0x100fe4000001140a */
[----:B------:R-:W-:-:S02]  /*03f0*/  SHF.R.S32.HI R7, RZ, 0x1f, R10 ;  /* 0x0000001fff077819 */ /* 0x000fc4000001140a */
[----:B------:R-:W-:Y:S02]  /*0400*/  SHF.R.S32.HI R10, RZ, 0x1f, R3 ;  /* 0x0000001fff0a7819 */ /* 0x000fe40000011403 */
[----:B------:R-:W-:Y:S02]  /*0410*/  LEA.HI R7, R7, R2, RZ, 0x2 ;  /* 0x0000000207077211 */ /* 0x000fe400078f10ff */
[----:B------:R-:W-:Y:S02]  /*0420*/  LEA.HI R10, R10, R3, RZ, 0x2 ;  /* 0x000000030a0a7211 */ /* 0x000fe400078f10ff */
[----:B------:R-:W-:Y:S01]  /*0430*/  LOP3.LUT R7, R7, 0xfffffffc, RZ, 0xc0, !PT ;  /* 0xfffffffc07077812 */ /* 0x000fe200078ec0ff */
[----:B------:R-:W-:Y:S01]  /*0440*/  VOTEU.ALL UP0, P0 ;  /* 0x00000000003f7886 */ /* 0x000fe20000000000 */
[----:B-1----:R-:W-:Y:S01]  /*0450*/  I2FP.F32.U32 R11, R8 ;  /* 0x00000008000b7245 */ /* 0x002fe20000201000 */
[----:B------:R-:W-:Y:S01]  /*0460*/  VOTEU.ALL UP1, P0 ;  /* 0x00000000003f7886 */ /* 0x000fe20000020000 */
[----:B------:R-:W-:Y:S01]  /*0470*/  LOP3.LUT R10, R10, 0x3ffffffc, RZ, 0xc0, !PT ;  /* 0x3ffffffc0a0a7812 */ /* 0x000fe200078ec0ff */
[----:B------:R-:W-:Y:S01]  /*0480*/  IMAD.IADD R7, R2, 0x1, -R7 ;  /* 0x0000000102077824 */ /* 0x000fe200078e0a07 */
[----:B------:R-:W1:Y:S01]  /*0490*/  @!UP0 S2UR UR7, SR_CgaCtaId ;  /* 0x00000000000789c3 */ /* 0x000e620000008800 */
[----:B0-----:R-:W-:Y:S01]  /*04a0*/  I2FP.F32.U32 R2, UR8 ;  /* 0x0000000800027c45 */ /* 0x001fe20008201000 */
[----:B------:R-:W-:Y:S01]  /*04b0*/  FMUL R13, R11, UR4 ;  /* 0x000000040b0d7c20 */ /* 0x000fe20008400000 */
[----:B------:R-:W-:Y:S01]  /*04c0*/  ULDC UR4, c[0x0][0x150] ;  /* 0x0000540000047ab9 */ /* 0x000fe20000000800 */
[----:B------:R-:W-:Y:S01]  /*04d0*/  IMAD.IADD R10, R3, 0x1, -R10 ;  /* 0x00000001030a7824 */ /* 0x000fe200078e0a0a */
[----:B------:R-:W-:Y:S01]  /*04e0*/  SHF.R.S32.HI R3, RZ, 0x1f, R6 ;  /* 0x0000001fff037819 */ /* 0x000fe20000011406 */
[----:B------:R-:W-:Y:S01]  /*04f0*/  FMUL R11, R2, UR4 ;  /* 0x00000004020b7c20 */ /* 0x000fe20008400000 */
[----:B------:R-:W-:Y:S01]  /*0500*/  UMOV UR4, 0x20 ;  /* 0x0000002000047882 */ /* 0x000fe20000000000 */
[----:B------:R-:W0:Y:S01]  /*0510*/  F2I.U32.TRUNC.NTZ R13, R13 ;  /* 0x0000000d000d7305 */ /* 0x000e22000020f000 */
[----:B------:R-:W-:Y:S01]  /*0520*/  LEA.HI R3, R3, R6, RZ, 0x2 ;  /* 0x0000000603037211 */ /* 0x000fe200078f10ff */
[----:B------:R-:W-:Y:S01]  /*0530*/  IMAD R7, R10, 0x4, R7 ;  /* 0x000000040a077824 */ /* 0x000fe200078e0207 */
[----:B------:R-:W-:Y:S01]  /*0540*/  @!UP0 UMOV UR6, 0x400 ;  /* 0x0000040000068882 */ /* 0x000fe20000000000 */
[----:B------:R-:W-:-:S04]  /*0550*/  @!UP0 UIADD3 UR4, -UR4, 0x100000, URZ ;  /* 0x0010000004048890 */ /* 0x000fc8000fffe13f */
[----:B------:R-:W-:Y:S02]  /*0560*/  @!UP0 USHF.L.U32 UR5, UR4, 0xb, URZ ;  /* 0x0000000b04058899 */ /* 0x000fe4000800063f */
[----:B------:R-:W-:Y:S01]  /*0570*/  @!UP0 USHF.L.U32 UR4, UR4, 0x1, URZ ;  /* 0x0000000104048899 */ /* 0x000fe2000800063f */
[----:B------:R-:W-:Y:S01]  /*0580*/  LOP3.LUT R3, R3, 0xfffffffc, RZ, 0xc0, !PT ;  /* 0xfffffffc03037812 */ /* 0x000fe200078ec0ff */
[C---:B------:R-:W-:Y:S01]  /*0590*/  IMAD.SHL.U32 R2, R7.reuse, 0x4, RZ ;  /* 0x0000000407027824 */ /* 0x040fe200078e00ff */
[----:B--2---:R-:W-:Y:S01]  /*05a0*/  ISETP.EQ.U32.AND P3, PT, R14, 0x1, PT ;  /* 0x000000010e00780c */ /* 0x004fe20003f62070 */
[----:B------:R-:W2:Y:S01]  /*05b0*/  F2I.U32.TRUNC.NTZ R11, R11 ;  /* 0x0000000b000b7305 */ /* 0x000ea2000020f000 */
[----:B------:R-:W-:Y:S02]  /*05c0*/  VIADD R10, R4, 0xffffffff ;  /* 0xffffffff040a7836 */ /* 0x000fe40000000000 */
[----:B------:R-:W-:Y:S01]  /*05d0*/  IMAD.IADD R6, R6, 0x1, -R3 ;  /* 0x0000000106067824 */ /* 0x000fe200078e0a03 */
[----:B------:R-:W-:-:S02]  /*05e0*/  LOP3.LUT R5, R7, 0xc, R2, 0x78, !PT ;  /* 0x0000000c07057812 */ /* 0x000fc400078e7802 */
[----:B------:R-:W-:Y:S01]  /*05f0*/  ISETP.GE.U32.AND P5, PT, R10, 0x2, PT ;  /* 0x000000020a00780c */ /* 0x000fe20003fa6070 */
[----:B0-----:R-:W-:Y:S01]  /*0600*/  IMAD.MOV R20, RZ, RZ, -R13 ;  /* 0x000000ffff147224 */ /* 0x001fe200078e0a0d */
[----:B-1----:R-:W-:Y:S01]  /*0610*/  @!UP0 ULEA UR6, UR7, UR6, 0x18 ;  /* 0x0000000607068291 */ /* 0x002fe2000f8ec03f */
[C---:B------:R-:W-:Y:S01]  /*0620*/  ISETP.NE.AND P1, PT, R6.reuse, 0x3, PT ;  /* 0x000000030600780c */ /* 0x040fe20003f25270 */
[----:B------:R-:W-:Y:S01]  /*0630*/  VOTEU.ALL UP0, P0 ;  /* 0x00000000003f7886 */ /* 0x000fe20000000000 */
[----:B---3--:R-:W-:Y:S01]  /*0640*/  IMAD R2, R19, R20, R8 ;  /* 0x0000001413027224 */ /* 0x008fe200078e0208 */
[----:B------:R-:W-:Y:S02]  /*0650*/  ISETP.LT.U32.AND P0, PT, R5, 0x2, !P2 ;  /* 0x000000020500780c */ /* 0x000fe40005701070 */
[----:B------:R-:W-:Y:S01]  /*0660*/  ISETP.EQ.OR P1, PT, R6, RZ, !P1 ;  /* 0x000000ff0600720c */ /* 0x000fe20004f22670 */
[----:B--2---:R-:W-:Y:S01]  /*0670*/  IMAD.MOV R11, RZ, RZ, -R11 ;  /* 0x000000ffff0b7224 */ /* 0x004fe200078e0a0b */
[----:B------:R-:W-:-:S02]  /*0680*/  ISETP.NE.AND P4, PT, R2, R5, PT ;  /* 0x000000050200720c */ /* 0x000fc40003f85270 */
[----:B------:R-:W-:Y:S01]  /*0690*/  ISETP.EQ.AND P1, PT, R4, RZ, P1 ;  /* 0x000000ff0400720c */ /* 0x000fe20000f22270 */
[----:B-----5:R-:W-:Y:S01]  /*06a0*/  IMAD R11, R12, R11, UR8 ;  /* 0x000000080c0b7e24 */ /* 0x020fe2000f8e020b */
[----:B------:R-:W-:Y:S01]  /*06b0*/  ISETP.NE.AND P2, PT, R4, RZ, PT ;  /* 0x000000ff0400720c */ /* 0x000fe20003f45270 */
[----:B------:R-:W0:Y:S02]  /*06c0*/  FENCE.VIEW.ASYNC.S ;  /* 0x00000000000073c6 */ /* 0x000e240000000000 */
[----:B0-----:R0:W1:Y:S01]  /*06d0*/  @!UP0 SYNCS.EXCH.64 URZ, [UR6+0x50], UR4 ;  /* 0x00005004063f85b2 */ /* 0x0010620008000100 */
[----:B------:R-:W-:Y:S02]  /*06e0*/  SEL R4, RZ, 0x1, !P1 ;  /* 0x00000001ff047807 */ /* 0x000fe40004800000 */
[----:B------:R-:W-:Y:S02]  /*06f0*/  ISETP.EQ.OR P4, PT, R11, RZ, !P4 ;  /* 0x000000ff0b00720c */ /* 0x000fe40006782670 */
[----:B------:R-:W-:-:S02]  /*0700*/  SEL R4, R4, 0x2, P5 ;  /* 0x0000000204047807 */ /* 0x000fc40002800000 */
[----:B------:R-:W-:Y:S01]  /*0710*/  PLOP3.LUT P0, PT, P0, P4, PT, 0x80, 0x0 ;  /* 0x000000000000781c */ /* 0x000fe20000709070 */
[----:B------:R0:W2:Y:S01]  /*0720*/  @!UP1 SYNCS.EXCH.64 URZ, [UR6+0x58], UR4 ;  /* 0x00005804063f95b2 */ /* 0x0000a20008000100 */
[----:B------:R-:W-:Y:S01]  /*0730*/  NOP ;  /* 0x0000000000007918 */ /* 0x000fe20000000000 */
[----:B------:R-:W-:Y:S10]  /*0740*/  @!P3 BRA `(.L_x_3) ;  /* 0x000000000008b947 */ /* 0x000ff40003800000 */
[----:B-12-4-:R-:W-:Y:S01]  /*0750*/  UCGABAR_ARV ;  /* 0x00000000000079c7 */ /* 0x016fe20008000000 */
[----:B------:R-:W-:Y:S05]  /*0760*/  BRA `(.L_x_4) ;  /* 0x0000000000047947 */ /* 0x000fea0003800000 */
.L_x_3:
[----:B-12-4-:R-:W-:Y:S01]  /*0770*/  NOP ;  /* 0x0000000000007918 */ /* 0x016fe20000000000 */
.L_x_4:
[----:B------:R-:W1:Y:S01]  /*0780*/  LDC R2, c[0x0][0x65c] ;  /* 0x00019700ff027b82 */ /* 0x000e620000000800 */
[----:B------:R-:W-:Y:S01]  /*0790*/  IMAD.MOV.U32 R3, RZ, RZ, RZ ;  /* 0x000000ffff037224 */ /* 0x000fe200078e00ff */
[----:B-1----:R-:W-:Y:S01]  /*07a0*/  ISETP.NE.AND P4, PT, R2, 0x1, PT ;  /* 0x000000010200780c */ /* 0x002fe20003f85270 */
[----:B------:R-:W-:-:S12]  /*07b0*/  IMAD.U32 R2, RZ, RZ, UR8 ;  /* 0x00000008ff027e24 */ /* 0x000fd8000f8e00ff */
[----:B------:R-:W1:Y:S01]  /*07c0*/  @P4 LDC R15, c[0x0][0x10] ;  /* 0x00000400ff0f4b82 */ /* 0x000e620000000800 */
[----:B------:R-:W-:Y:S02]  /*07d0*/  @P4 IMAD.MOV.U32 R9, RZ, RZ, RZ ;  /* 0x000000ffff094224 */ /* 0x000fe400078e00ff */
[----:B------:R-:W-:-:S05]  /*07e0*/  @P4 IMAD.MOV.U32 R7, RZ, RZ, RZ ;  /* 0x000000ffff074224 */ /* 0x000fca00078e00ff */
[----:B------:R-:W2:Y:S01]  /*07f0*/  @!P4 LDC R13, c[0x0][0xc] ;  /* 0x00000300ff0dcb82 */ /* 0x000ea20000000800 */
[----:B-1----:R-:W-:-:S04]  /*0800*/  @P4 IMAD.WIDE.U32 R14, R15, UR8, R8 ;  /* 0x000000080f0e4c25 */ /* 0x002fc8000f8e0008 */
[----:B--2---:R-:W-:-:S04]  /*0810*/  @!P4 IMAD.WIDE.U32 R12, R8, R13, R2 ;  /* 0x0000000d080cc225 */ /* 0x004fc800078e0002 */
[----:B------:R-:W-:Y:S02]  /*0820*/  @P4 IMAD.MOV.U32 R2, RZ, RZ, R14 ;  /* 0x000000ffff024224 */ /* 0x000fe400078e000e */
[----:B------:R-:W-:Y:S02]  /*0830*/  @P4 IMAD.IADD R3, R15, 0x1, R7 ;  /* 0x000000010f034824 */ /* 0x000fe400078e0207 */
[----:B------:R-:W-:Y:S02]  /*0840*/  @!P4 IMAD.MOV.U32 R2, RZ, RZ, R12 ;  /* 0x000000ffff02c224 */ /* 0x000fe400078e000c */
[----:B------:R-:W-:Y:S01]  /*0850*/  @!P4 IMAD.MOV.U32 R3, RZ, RZ, R13 ;  /* 0x000000ffff03c224 */ /* 0x000fe200078e000d */
[----:B------:R-:W-:Y:S06]  /*0860*/  @!P3 BRA `(.L_x_5) ;  /* 0x00000000000cb947 */ /* 0x000fec0003800000 */
[----:B------:R-:W-:Y:S01]  /*0870*/  UCGABAR_WAIT ;  /* 0x0000000000007dc7 */ /* 0x000fe20008000000 */
[----:B------:R-:W-:Y:S01]  /*0880*/  CCTL.IVALL ;  /* 0x00000000ff00798f */ /* 0x000fe20002000000 */
[----:B------:R-:W-:Y:S05]  /*0890*/  BRA `(.L_x_6) ;  /* 0x0000000000047947 */ /* 0x000fea0003800000 */
.L_x_5:
[----:B------:R-:W-:Y:S06]  /*08a0*/  BAR.SYNC.DEFER_BLOCKING 0x0 ;  /* 0x0000000000007b1d */ /* 0x000fec0000010000 */
.L_x_6:
[----:B------:R-:W-:Y:S05]  /*08b0*/  @!P2 BRA `(.L_x_7) ;  /* 0x000000740088a947 */ /* 0x000fea0003800000 */
[----:B------:R-:W-:-:S13]  /*08c0*/  ISETP.GT.U32.AND P1, PT, R10, 0x1, PT ;  /* 0x000000010a00780c */ /* 0x000fda0003f24070 */
[----:B0-----:R-:W-:Y:S05]  /*08d0*/  @P1 EXIT ;  /* 0x000000000000194d */ /* 0x001fea0003800000 */
[----:B------:R-:W-:Y:S01]  /*08e0*/  ULDC.64 UR4, c[0x0][0x650] ;  /* 0x0001940000047ab9 */ /* 0x000fe20000000a00 */
[----:B------:R-:W-:Y:S01]  /*08f0*/  PRMT R14, RZ, 0x7610, R14 ;  /* 0x00007610ff0e7816 */ /* 0x000fe2000000000e */
[----:B------:R-:W-:Y:S01]  /*0900*/  IMAD.MOV.U32 R10, RZ, RZ, -0x1 ;  /* 0xffffffffff0a7424 */ /* 0x000fe200078e00ff */
[----:B------:R-:W-:Y:S01]  /*0910*/  ISETP.GE.U32.AND P1, PT, R2, UR4, PT ;  /* 0x0000000402007c0c */ /* 0x000fe2000bf26070 */
[----:B------:R-:W-:Y:S02]  /*0920*/  IMAD.MOV.U32 R7, RZ, RZ, -0x1 ;  /* 0xffffffffff077424 */ /* 0x000fe400078e00ff */
[----:B------:R-:W-:Y:S01]  /*0930*/  IMAD.MOV.U32 R6, RZ, RZ, -0x1 ;  /* 0xffffffffff067424 */ /* 0x000fe200078e00ff */
[----:B------:R-:W-:-:S13]  /*0940*/  ISETP.GE.U32.AND.EX P1, PT, R3, UR5, PT, P1 ;  /* 0x0000000503007c0c */ /* 0x000fda000bf26110 */
[----:B------:R-:W-:Y:S05]  /*0950*/  @P1 BRA `(.L_x_8) ;  /* 0x0000000400281947 */ /* 0x000fea0003800000 */
[----:B------:R-:W0:Y:S01]  /*0960*/  LDC.64 R22, c[0x0][0x628] ;  /* 0x00018a00ff167b82 */ /* 0x000e220000000a00 */
[----:B------:R-:W-:Y:S02]  /*0970*/  IMAD.MOV.U32 R6, RZ, RZ, R2 ;  /* 0x000000ffff067224 */ /* 0x000fe400078e0002 */
[----:B------:R-:W-:-:S05]  /*0980*/  IMAD.MOV.U32 R7, RZ, RZ, R3 ;  /* 0x000000ffff077224 */ /* 0x000fca00078e0003 */
[----:B------:R-:W1:Y:S08]  /*0990*/  LDC R10, c[0x0][0x630] ;  /* 0x00018c00ff0a7b82 */ /* 0x000e700000000800 */
[----:B------:R-:W2:Y:S01]  /*09a0*/  LDC.64 R24, c[0x0][0x620] ;  /* 0x00018800ff187b82 */ /* 0x000ea20000000a00 */
[----:B0-----:R-:W-:-:S04]  /*09b0*/  ISETP.NE.U32.AND P1, PT, R22, RZ, PT ;  /* 0x000000ff1600720c */ /* 0x001fc80003f25070 */
[----:B------:R-:W-:-:S13]  /*09c0*/  ISETP.NE.AND.EX P1, PT, R23, RZ, PT, P1 ;  /* 0x000000ff1700720c */ /* 0x000fda0003f25310 */
[----:B-12---:R-:W-:Y:S05]  /*09d0*/  @!P1 BRA `(.L_x_9) ;  /* 0x0000000000289947 */ /* 0x006fea0003800000 */
[----:B------:R-:W0:Y:S02]  /*09e0*/  LDC R15, c[0x0][0x634] ;  /* 0x00018d00ff0f7b82 */ /* 0x000e240000000800 */
[----:B0-----:R-:W-:-:S05]  /*09f0*/  IADD3 R15, P1, R2, R15, RZ ;  /* 0x0000000f020f7210 */ /* 0x001fca0007f3e0ff */
[----:B------:R-:W-:-:S04]  /*0a00*/  IMAD.X R17, RZ, RZ, R3, P1 ;  /* 0x000000ffff117224 */ /* 0x000fc800008e0603 */
[----:B------:R-:W-:-:S04]  /*0a10*/  IMAD.WIDE.U32 R6, R17, R22, RZ ;  /* 0x0000001611067225 */ /* 0x000fc800078e00ff */
[----:B------:R-:W-:-:S04]  /*0a20*/  IMAD.WIDE.U32 R12, P1, R15, R23, R6 ;  /* 0x000000170f0c7225 */ /* 0x000fc80007820006 */
[----:B------:R-:W-:-:S04]  /*0a30*/  IMAD.WIDE.U32 R6, R15, R22, RZ ;  /* 0x000000160f067225 */ /* 0x000fc800078e00ff */
[----:B------:R-:W-:Y:S01]  /*0a40*/  IMAD.X R15, RZ, RZ, RZ, P1 ;  /* 0x000000ffff0f7224 */ /* 0x000fe200008e06ff */
[----:B------:R-:W-:Y:S01]  /*0a50*/  IADD3 RZ, P1, R7, R12, RZ ;  /* 0x0000000c07ff7210 */ /* 0x000fe20007f3e0ff */
[----:B------:R-:W-:-:S04]  /*0a60*/  IMAD.MOV.U32 R14, RZ, RZ, R13 ;  /* 0x000000ffff0e7224 */ /* 0x000fc800078e000d */
[----:B------:R-:W-:-:S08]  /*0a70*/  IMAD.WIDE.U32.X R6, R17, R23, R14, P1 ;  /* 0x0000001711067225 */ /* 0x000fd000008e040e */
.L_x_9:
[----:B------:R-:W0:Y:S01]  /*0a80*/  LDC.64 R22, c[0x0][0x640] ;  /* 0x00019000ff167b82 */ /* 0x000e220000000a00 */
[--C-:B------:R-:W-:Y:S01]  /*0a90*/  SHF.R.U64 R26, R6, R10, R7.reuse ;  /* 0x0000000a061a7219 */ /* 0x100fe20000001207 */
[----:B------:R-:W-:Y:S01]  /*0aa0*/  IMAD R20, R19, R20, R8 ;  /* 0x0000001413147224 */ /* 0x000fe200078e0208 */
[----:B------:R-:W-:Y:S01]  /*0ab0*/  SHF.R.U32.HI R6, RZ, R10, R7 ;  /* 0x0000000aff067219 */ /* 0x000fe20000011607 */
[----:B------:R-:W-:Y:S01]  /*0ac0*/  IMAD.MOV.U32 R19, RZ, RZ, 0x1 ;  /* 0x00000001ff137424 */ /* 0x000fe200078e00ff */
[----:B------:R-:W-:-:S03]  /*0ad0*/  IADD3 R9, P1, RZ, -R26, RZ ;  /* 0x8000001aff097210 */ /* 0x000fc60007f3e0ff */
[----:B------:R-:W1:Y:S02]  /*0ae0*/  LDC R12, c[0x0][0x618] ;  /* 0x00018600ff0c7b82 */ /* 0x000e640000000800 */
[----:B------:R-:W-:-:S04]  /*0af0*/  IMAD.X R7, RZ, RZ, ~R6, P1 ;  /* 0x000000ffff077224 */ /* 0x000fc800008e0e06 */
[-C--:B------:R-:W-:Y:S02]  /*0b00*/  IMAD R10, R7, R24.reuse, RZ ;  /* 0x00000018070a7224 */ /* 0x080fe400078e02ff */
[----:B------:R-:W2:Y:S01]  /*0b10*/  LDC R16, c[0x0][0x608] ;  /* 0x00018200ff107b82 */ /* 0x000ea20000000800 */
[----:B------:R-:W-:-:S04]  /*0b20*/  IMAD.WIDE.U32 R6, R9, R24, R2 ;  /* 0x0000001809067225 */ /* 0x000fc800078e0002 */
[----:B------:R-:W-:-:S03]  /*0b30*/  IMAD R9, R9, R25, R10 ;  /* 0x0000001909097224 */ /* 0x000fc600078e020a */
[----:B------:R-:W3:Y:S01]  /*0b40*/  LDC R18, c[0x0][0x658] ;  /* 0x00019600ff127b82 */ /* 0x000ee20000000800 */
[----:B------:R-:W-:Y:S01]  /*0b50*/  IMAD.IADD R7, R7, 0x1, R9 ;  /* 0x0000000107077824 */ /* 0x000fe200078e0209 */
[----:B0-----:R-:W-:Y:S01]  /*0b60*/  ISETP.NE.U32.AND P1, PT, R22, RZ, PT ;  /* 0x000000ff1600720c */ /* 0x001fe20003f25070 */
[----:B------:R-:W-:-:S03]  /*0b70*/  IMAD.MOV.U32 R9, RZ, RZ, -0x1 ;  /* 0xffffffffff097424 */ /* 0x000fc600078e00ff */
[----:B------:R-:W-:Y:S02]  /*0b80*/  ISETP.NE.AND.EX P1, PT, R23, RZ, PT, P1 ;  /* 0x000000ff1700720c */ /* 0x000fe40003f25310 */
[----:B------:R-:W0:Y:S01]  /*0b90*/  LDC R17, c[0x0][0x600] ;  /* 0x00018000ff117b82 */ /* 0x000e220000000800 */
[-CC-:B-1----:R-:W-:Y:S02]  /*0ba0*/  SHF.R.U64 R14, R6, R12.reuse, R7.reuse ;  /* 0x0000000c060e7219 */ /* 0x182fe40000001207 */
[----:B------:R-:W-:-:S05]  /*0bb0*/  SHF.R.U32.HI R7, RZ, R12, R7 ;  /* 0x0000000cff077219 */ /* 0x000fca0000011607 */
[----:B------:R-:W1:Y:S01]  /*0bc0*/  LDC R21, c[0x0][0x648] ;  /* 0x00019200ff157b82 */ /* 0x000e620000000800 */
[-CC-:B--2---:R-:W-:Y:S02]  /*0bd0*/  SHF.R.U64 R27, R14, R16.reuse, R7.reuse ;  /* 0x000000100e1b7219 */ /* 0x184fe40000001207 */
[----:B------:R-:W-:-:S05]  /*0be0*/  SHF.R.U32.HI R7, RZ, R16, R7 ;  /* 0x00000010ff077219 */ /* 0x000fca0000011607 */
[----:B------:R-:W2:Y:S01]  /*0bf0*/  LDC R25, c[0x0][0x638] ;  /* 0x00018e00ff197b82 */ /* 0x000ea20000000800 */
[-C--:B---3--:R-:W-:Y:S02]  /*0c00*/  SHF.L.U32 R6, R9, R18.reuse, RZ ;  /* 0x0000001209067219 */ /* 0x088fe400000006ff */
[--C-:B------:R-:W-:Y:S02]  /*0c10*/  SHF.R.U64 R16, R27, R18, R7.reuse ;  /* 0x000000121b107219 */ /* 0x100fe40000001207 */
[----:B------:R-:W-:Y:S02]  /*0c20*/  LOP3.LUT R10, RZ, R6, RZ, 0x33, !PT ;  /* 0x00000006ff0a7212 */ /* 0x000fe400078e33ff */
[----:B------:R-:W-:Y:S01]  /*0c30*/  SHF.R.U32.HI R7, RZ, R18, R7 ;  /* 0x00000012ff077219 */ /* 0x000fe20000011607 */
[----:B------:R-:W3:Y:S01]  /*0c40*/  LDC R24, c[0x0][0x610] ;  /* 0x00018400ff187b82 */ /* 0x000ee20000000800 */
[----:B------:R-:W-:Y:S01]  /*0c50*/  IMAD.MOV.U32 R6, RZ, RZ, R16 ;  /* 0x000000ffff067224 */ /* 0x000fe200078e0010 */
[----:B------:R-:W-:Y:S06]  /*0c60*/  @!P1 BRA `(.L_x_10) ;  /* 0x0000000000289947 */ /* 0x000fec0003800000 */
[----:B------:R-:W4:Y:S02]  /*0c70*/  LDC R13, c[0x0][0x64c] ;  /* 0x00019300ff0d7b82 */ /* 0x000f240000000800 */
[----:B----4-:R-:W-:-:S05]  /*0c80*/  IADD3 R13, P1, R16, R13, RZ ;  /* 0x0000000d100d7210 */ /* 0x010fca0007f3e0ff */
        /* <DEDUP_REMOVED lines=8> */
.L_x_10:
[----:B-1----:R-:W-:Y:S01]  /*0d10*/  SHF.R.U64 R8, R6, R21, R7 ;  /* 0x0000001506087219 */ /* 0x002fe20000001207 */
[----:B0-----:R-:W-:Y:S01]  /*0d20*/  VIADD R9, R17, 0xffffffff ;  /* 0xffffffff11097836 */ /* 0x001fe20000000000 */
[----:B------:R-:W-:Y:S02]  /*0d30*/  SHF.L.U32 R6, R19, R18, RZ ;  /* 0x0000001213067219 */ /* 0x000fe400000006ff */
[----:B------:R-:W-:Y:S01]  /*0d40*/  LOP3.LUT R7, R27, R10, RZ, 0xc0, !PT ;  /* 0x0000000a1b077212 */ /* 0x000fe200078ec0ff */
[----:B------:R-:W-:Y:S01]  /*0d50*/  IMAD.MOV R10, RZ, RZ, -R8 ;  /* 0x000000ffff0a7224 */ /* 0x000fe200078e0a08 */
[----:B------:R-:W-:Y:S02]  /*0d60*/  SEL R11, R11, R20, !P4 ;  /* 0x000000140b0b7207 */ /* 0x000fe40006000000 */
[----:B------:R-:W-:Y:S01]  /*0d70*/  LOP3.LUT R9, R14, R9, RZ, 0xc0, !PT ;  /* 0x000000090e097212 */ /* 0x000fe200078ec0ff */
[----:B------:R-:W-:Y:S02]  /*0d80*/  IMAD R8, R6, R8, R7 ;  /* 0x0000000806087224 */ /* 0x000fe400078e0207 */
[----:B--2---:R-:W-:-:S02]  /*0d90*/  IMAD R6, R10, R25, R16 ;  /* 0x000000190a067224 */ /* 0x004fc400078e0210 */
[----:B---3--:R-:W-:Y:S02]  /*0da0*/  IMAD R11, R8, R24, R11 ;  /* 0x00000018080b7224 */ /* 0x008fe400078e020b */
[----:B------:R-:W-:Y:S02]  /*0db0*/  IMAD R6, R6, R17, R9 ;  /* 0x0000001106067224 */ /* 0x000fe400078e0209 */
[----:B------:R-:W-:-:S03]  /*0dc0*/  IMAD.MOV.U32 R14, RZ, RZ, 0x1 ;  /* 0x00000001ff0e7424 */ /* 0x000fc600078e00ff */
[----:B------:R-:W-:Y:S02]  /*0dd0*/  SEL R7, R6, R11, !P4 ;  /* 0x0000000b06077207 */ /* 0x000fe40006000000 */
[----:B------:R-:W-:Y:S01]  /*0de0*/  SEL R10, R11, R6, !P4 ;  /* 0x000000060b0a7207 */ /* 0x000fe20006000000 */
[----:B------:R-:W-:-:S07]  /*0df0*/  IMAD.MOV.U32 R6, RZ, RZ, R26 ;  /* 0x000000ffff067224 */ /* 0x000fce00078e001a */
.L_x_8:
[----:B------:R-:W-:-:S08]  /*0e00*/  NOP ;  /* 0x0000000000007918 */ /* 0x000fd00000000000 */
[----:B------:R-:W0:Y:S02]  /*0e10*/  USETMAXREG.TRY_ALLOC.CTAPOOL UP0, 0xe8 ;  /* 0x000000e8000079c8 */ /* 0x000e240008000600 */
[----:B0-----:R-:W-:-:S13]  /*0e20*/  PLOP3.LUT P1, PT, PT, PT, UP0, 0x80, 0x0 ;  /* 0x000000000000781c */ /* 0x001fda0003f2f008 */
[----:B------:R-:W-:Y:S05]  /*0e30*/  @!P1 BRA `(.L_x_8) ;  /* 0xfffffffc00f09947 */ /* 0x000fea000383ffff */
[----:B------:R-:W-:Y:S01]  /*0e40*/  ULDC.64 UR4, c[0x0][0x598] ;  /* 0x0001660000047ab9 */ /* 0x000fe20000000a00 */
[----:B------:R-:W-:Y:S01]  /*0e50*/  ULDC.64 UR18, c[0x0][0x208] ;  /* 0x0000820000127ab9 */ /* 0x000fe20000000a00 */
[----:B------:R-:W-:-:S04]  /*0e60*/  ISETP.NE.U32.AND P1, PT, RZ, UR4, PT ;  /* 0x00000004ff007c0c */ /* 0x000fc8000bf25070 */
[----:B------:R-:W-:-:S13]  /*0e70*/  ISETP.NE.AND.EX P1, PT, RZ, UR5, PT, P1 ;  /* 0x00000005ff007c0c */ /* 0x000fda000bf25310 */
[----:B------:R-:W-:Y:S05]  /*0e80*/  @!P1 BRA `(.L_x_11) ;  /* 0x00000000001c9947 */ /* 0x000fea0003800000 */
[----:B------:R-:W0:Y:S02]  /*0e90*/  LDC.64 R8, c[0x0][0x598] ;  /* 0x00016600ff087b82 */ /* 0x000e240000000a00 */
[----:B0-----:R-:W2:Y:S02]  /*0ea0*/  LDG.E.64 R8, desc[UR18][R8.64] ;  /* 0x0000001208087981 */ /* 0x001ea4000c1e1b00 */
[----:B--2---:R-:W-:-:S04]  /*0eb0*/  ISETP.NE.U32.AND P1, PT, R8, RZ, PT ;  /* 0x000000ff0800720c */ /* 0x004fc80003f25070 */
[----:B------:R-:W-:-:S13]  /*0ec0*/  ISETP.NE.AND.EX P1, PT, R9, RZ, PT, P1 ;  /* 0x000000ff0900720c */ /* 0x000fda0003f25310 */
[----:B------:R-:W-:Y:S05]  /*0ed0*/  @!P1 BRA `(.L_x_11) ;  /* 0x0000000000089947 */ /* 0x000fea0003800000 */
[----:B------:R0:W5:Y:S01]  /*0ee0*/  LD.E R8, desc[UR18][R8.64] ;  /* 0x0000001208087980 */ /* 0x000162000c101900 */
[----:B------:R-:W-:Y:S05]  /*0ef0*/  BRA `(.L_x_12) ;  /* 0x0000000000207947 */ /* 0x000fea0003800000 */
.L_x_11:
[----:B------:R-:W-:Y:S02]  /*0f00*/  ULDC.64 UR4, c[0x0][0x588] ;  /* 0x0001620000047ab9 */ /* 0x000fe40000000a00 */
[----:B------:R-:W-:-:S04]  /*0f10*/  ISETP.NE.U32.AND P1, PT, RZ, UR4, PT ;  /* 0x00000004ff007c0c */ /* 0x000fc8000bf25070 */
[----:B------:R-:W-:-:S13]  /*0f20*/  ISETP.NE.AND.EX P1, PT, RZ, UR5, PT, P1 ;  /* 0x00000005ff007c0c */ /* 0x000fda000bf25310 */
[----:B------:R-:W-:Y:S05]  /*0f30*/  @!P1 BRA `(.L_x_13) ;  /* 0x00000000000c9947 */ /* 0x000fea0003800000 */
[----:B------:R-:W0:Y:S02]  /*0f40*/  LDC.64 R8, c[0x0][0x588] ;  /* 0x00016200ff087b82 */ /* 0x000e240000000a00 */
[----:B0-----:R1:W5:Y:S01]  /*0f50*/  LDG.E R8, desc[UR18][R8.64] ;  /* 0x0000001208087981 */ /* 0x001362000c1e1900 */
[----:B------:R-:W-:Y:S05]  /*0f60*/  BRA `(.L_x_12) ;  /* 0x0000000000047947 */ /* 0x000fea0003800000 */
.L_x_13:
[----:B------:R-:W2:Y:S02]  /*0f70*/  LDC R8, c[0x0][0x580] ;  /* 0x00016000ff087b82 */ /* 0x000ea40000000800 */
.L_x_12:
[----:B------:R-:W-:Y:S02]  /*0f80*/  ULDC.64 UR4, c[0x0][0x5a0] ;  /* 0x0001680000047ab9 */ /* 0x000fe40000000a00 */
[----:B------:R-:W-:-:S04]  /*0f90*/  ISETP.NE.U32.AND P1, PT, RZ, UR4, PT ;  /* 0x00000004ff007c0c */ /* 0x000fc8000bf25070 */
[----:B------:R-:W-:-:S13]  /*0fa0*/  ISETP.NE.AND.EX P1, PT, RZ, UR5, PT, P1 ;  /* 0x00000005ff007c0c */ /* 0x000fda000bf25310 */
[----:B------:R-:W-:Y:S05]  /*0fb0*/  @!P1 BRA `(.L_x_14) ;  /* 0x00000000001c9947 */ /* 0x000fea0003800000 */
[----:B------:R-:W3:Y:S02]  /*0fc0*/  LDC.64 R12, c[0x0][0x5a0] ;  /* 0x00016800ff0c7b82 */ /* 0x000ee40000000a00 */
[----:B---3--:R-:W3:Y:S02]  /*0fd0*/  LDG.E.64 R12, desc[UR18][R12.64] ;  /* 0x000000120c0c7981 */ /* 0x008ee4000c1e1b00 */
[----:B---3--:R-:W-:-:S04]  /*0fe0*/  ISETP.NE.U32.AND P1, PT, R12, RZ, PT ;  /* 0x000000ff0c00720c */ /* 0x008fc80003f25070 */
[----:B------:R-:W-:-:S13]  /*0ff0*/  ISETP.NE.AND.EX P1, PT, R13, RZ, PT, P1 ;  /* 0x000000ff0d00720c */ /* 0x000fda0003f25310 */
[----:B------:R-:W-:Y:S05]  /*1000*/  @!P1 BRA `(.L_x_14) ;  /* 0x0000000000089947 */ /* 0x000fea0003800000 */
[----:B01----:R0:W5:Y:S01]  /*1010*/  LD.E R9, desc[UR18][R12.64] ;  /* 0x000000120c097980 */ /* 0x003162000c101900 */
[----:B------:R-:W-:Y:S05]  /*1020*/  BRA `(.L_x_15) ;  /* 0x0000000000207947 */ /* 0x000fea0003800000 */
.L_x_14:
[----:B------:R-:W-:Y:S02]  /*1030*/  ULDC.64 UR4, c[0x0][0x590] ;  /* 0x0001640000047ab9 */ /* 0x000fe40000000a00 */
[----:B------:R-:W-:-:S04]  /*1040*/  ISETP.NE.U32.AND P1, PT, RZ, UR4, PT ;  /* 0x00000004ff007c0c */ /* 0x000fc8000bf25070 */
[----:B------:R-:W-:-:S13]  /*1050*/  ISETP.NE.AND.EX P1, PT, RZ, UR5, PT, P1 ;  /* 0x00000005ff007c0c */ /* 0x000fda000bf25310 */
[----:B------:R-:W-:Y:S05]  /*1060*/  @!P1 BRA `(.L_x_16) ;  /* 0x00000000000c9947 */ /* 0x000fea0003800000 */
[----:B------:R-:W0:Y:S02]  /*1070*/  LDC.64 R12, c[0x0][0x590] ;  /* 0x00016400ff0c7b82 */ /* 0x000e240000000a00 */
[----:B01----:R1:W5:Y:S01]  /*1080*/  LDG.E R9, desc[UR18][R12.64] ;  /* 0x000000120c097981 */ /* 0x003362000c1e1900 */
[----:B------:R-:W-:Y:S05]  /*1090*/  BRA `(.L_x_15) ;  /* 0x0000000000047947 */ /* 0x000fea0003800000 */
.L_x_16:
[----:B01----:R-:W3:Y:S02]  /*10a0*/  LDC R9, c[0x0][0x584] ;  /* 0x00016100ff097b82 */ /* 0x003ee40000000800 */
.L_x_15:
[----:B------:R-:W-:-:S13]  /*10b0*/  LOP3.LUT P1, RZ, R14, 0xff, RZ, 0xc0, !PT ;  /* 0x000000ff0eff7812 */ /* 0x000fda000782c0ff */
[----:B------:R-:W-:Y:S05]  /*10c0*/  @!P1 EXIT ;  /* 0x000000000000994d */ /* 0x000fea0003800000 */
[----:B------:R-:W-:Y:S01]  /*10d0*/  ULDC UR4, c[0x0][0x28c] ;  /* 0x0000a30000047ab9 */ /* 0x000fe20000000800 */
[----:B------:R-:W-:Y:S01]  /*10e0*/  LOP3.LUT R144, R4, 0x1, RZ, 0xfc, !PT ;  /* 0x0000000104907812 */ /* 0x000fe200078efcff */
[----:B------:R-:W-:-:S04]  /*10f0*/  UIADD3 UR4, UR4, 0x1f, URZ ;  /* 0x0000001f04047890 */ /* 0x000fc8000fffe03f */
[----:B------:R-:W-:-:S04]  /*1100*/  USHF.R.S32.HI UR5, URZ, 0x1f, UR4 ;  /* 0x0000001f3f057899 */ /* 0x000fc80008011404 */
[----:B------:R-:W-:-:S03]  /*1110*/  ULEA.HI UR5, UR5, UR4, URZ, 0x5 ;  /* 0x0000000405057291 */ /* 0x000fc6000f8f283f */
[----:B------:R-:W-:Y:S01]  /*1120*/  UMOV UR4, URZ ;  /* 0x0000003f00047c82 */ /* 0x000fe20008000000 */
[----:B------:R-:W-:-:S03]  /*1130*/  USHF.R.S32.HI UR9, URZ, 0x5, UR5 ;  /* 0x000000053f097899 */ /* 0x000fc60008011405 */
[----:B------:R-:W-:-:S09]  /*1140*/  UMOV UR5, URZ ;  /* 0x0000003f00057c82 */ /* 0x000fd20008000000 */
.L_x_169:
[----:B------:R-:W-:Y:S01]  /*1150*/  LOP3.LUT R11, R0, 0x80, RZ, 0xc0, !PT ;  /* 0x00000080000b7812 */ /* 0x000fe200078ec0ff */
[----:B------:R-:W4:Y:S01]  /*1160*/  S2UR UR13, SR_CgaCtaId ;  /* 0x00000000000d79c3 */ /* 0x000f220000008800 */
[----:B------:R-:W-:Y:S01]  /*1170*/  UMOV UR12, 0x400 ;  /* 0x00000400000c7882 */ /* 0x000fe20000000000 */
[----:B------:R-:W-:Y:S01]  /*1180*/  UMOV UR6, URZ ;  /* 0x0000003f00067c82 */ /* 0x000fe20008000000 */
[----:B------:R-:W-:Y:S01]  /*1190*/  SHF.R.U32.HI R11, RZ, 0x7, R11 ;  /* 0x00000007ff0b7819 */ /* 0x000fe2000001160b */
[----:B------:R-:W-:Y:S01]  /*11a0*/  UMOV UR7, URZ ;  /* 0x0000003f00077c82 */ /* 0x000fe20008000000 */
[----:B------:R-:W-:Y:S01]  /*11b0*/  UMOV UR16, UR5 ;  /* 0x0000000500107c82 */ /* 0x000fe20008000000 */
[----:B------:R-:W-:Y:S02]  /*11c0*/  CS2R R18, SRZ ;  /* 0x0000000000127805 */ /* 0x000fe4000001ff00 */
[----:B------:R-:W-:Y:S01]  /*11d0*/  CS2R R16, SRZ ;  /* 0x0000000000107805 */ /* 0x000fe2000001ff00 */
[----:B01---5:R-:W0:Y:S01]  /*11e0*/  LDC R12, c[0x0][0x28c] ;  /* 0x0000a300ff0c7b82 */ /* 0x023e220000000800 */
[----:B------:R-:W1:Y:S01]  /*11f0*/  SHFL.IDX PT, R11, R11, RZ, 0x1f ;  /* 0x00001fff0b0b7589 */ /* 0x000e6200000e0000 */
[----:B------:R-:W-:-:S02]  /*1200*/  CS2R R20, SRZ ;  /* 0x0000000000147805 */ /* 0x000fc4000001ff00 */
[----:B------:R-:W-:Y:S02]  /*1210*/  CS2R R22, SRZ ;  /* 0x0000000000167805 */ /* 0x000fe4000001ff00 */
[----:B------:R-:W-:Y:S02]  /*1220*/  CS2R R88, SRZ ;  /* 0x0000000000587805 */ /* 0x000fe4000001ff00 */
[----:B------:R-:W-:Y:S02]  /*1230*/  CS2R R90, SRZ ;  /* 0x00000000005a7805 */ /* 0x000fe4000001ff00 */
[----:B------:R-:W-:Y:S02]  /*1240*/  CS2R R92, SRZ ;  /* 0x00000000005c7805 */ /* 0x000fe4000001ff00 */
[----:B------:R-:W-:Y:S02]  /*1250*/  CS2R R94, SRZ ;  /* 0x00000000005e7805 */ /* 0x000fe4000001ff00 */
        /* <DEDUP_REMOVED lines=16> */
[----:B0-----:R-:W-:Y:S02]  /*1360*/  ISETP.GE.AND P1, PT, R12, 0x1, PT ;  /* 0x000000010c00780c */ /* 0x001fe40003f26270 */
[----:B------:R-:W-:Y:S02]  /*1370*/  CS2R R128, SRZ ;  /* 0x0000000000807805 */ /* 0x000fe4000001ff00 */
[----:B-1----:R-:W-:-:S02]  /*1380*/  R2UR UR8, R11 ;  /* 0x000000000b0872ca */ /* 0x002fc400000e0000 */
[----:B------:R-:W-:Y:S02]  /*1390*/  CS2R R130, SRZ ;  /* 0x0000000000827805 */ /* 0x000fe4000001ff00 */
[----:B------:R-:W-:Y:S02]  /*13a0*/  CS2R R132, SRZ ;  /* 0x0000000000847805 */ /* 0x000fe4000001ff00 */
[----:B------:R-:W-:Y:S02]  /*13b0*/  CS2R R134, SRZ ;  /* 0x0000000000867805 */ /* 0x000fe4000001ff00 */
[----:B------:R-:W-:Y:S02]  /*13c0*/  CS2R R136, SRZ ;  /* 0x0000000000887805 */ /* 0x000fe4000001ff00 */
[----:B------:R-:W-:Y:S02]  /*13d0*/  CS2R R138, SRZ ;  /* 0x00000000008a7805 */ /* 0x000fe4000001ff00 */
[----:B------:R-:W-:-:S02]  /*13e0*/  CS2R R140, SRZ ;  /* 0x00000000008c7805 */ /* 0x000fc4000001ff00 */
[----:B------:R-:W-:Y:S01]  /*13f0*/  CS2R R142, SRZ ;  /* 0x00000000008e7805 */ /* 0x000fe2000001ff00 */
[----:B------:R-:W-:Y:S01]  /*1400*/  IMAD.U32 R15, RZ, RZ, UR4 ;  /* 0x00000004ff0f7e24 */ /* 0x000fe2000f8e00ff */
[----:B------:R-:W-:Y:S02]  /*1410*/  CS2R R56, SRZ ;  /* 0x0000000000387805 */ /* 0x000fe4000001ff00 */
[----:B------:R-:W-:Y:S02]  /*1420*/  CS2R R58, SRZ ;  /* 0x00000000003a7805 */ /* 0x000fe4000001ff00 */
[----:B------:R-:W-:Y:S02]  /*1430*/  CS2R R60, SRZ ;  /* 0x00000000003c7805 */ /* 0x000fe4000001ff00 */
[----:B------:R-:W-:Y:S01]  /*1440*/  CS2R R62, SRZ ;  /* 0x00000000003e7805 */ /* 0x000fe2000001ff00 */
[----:B------:R-:W-:Y:S01]  /*1450*/  ULEA.HI UR10, UR8, UR8, URZ, 0x1 ;  /* 0x00000008080a7291 */ /* 0x000fe2000f8f083f */
[----:B------:R-:W-:-:S02]  /*1460*/  CS2R R64, SRZ ;  /* 0x0000000000407805 */ /* 0x000fc4000001ff00 */
[----:B------:R-:W-:Y:S02]  /*1470*/  CS2R R66, SRZ ;  /* 0x0000000000427805 */ /* 0x000fe4000001ff00 */
[----:B------:R-:W-:Y:S01]  /*1480*/  CS2R R68, SRZ ;  /* 0x0000000000447805 */ /* 0x000fe2000001ff00 */
[----:B------:R-:W-:Y:S01]  /*1490*/  ULOP3.LUT UR11, UR10, 0x1ffffe, URZ, 0xc0, !UPT ;  /* 0x001ffffe0a0b7892 */ /* 0x000fe2000f8ec03f */
[----:B------:R-:W-:Y:S01]  /*14a0*/  CS2R R70, SRZ ;  /* 0x0000000000467805 */ /* 0x000fe2000001ff00 */
[----:B----4-:R-:W-:Y:S01]  /*14b0*/  ULEA UR10, UR13, UR12, 0x18 ;  /* 0x0000000c0d0a7291 */ /* 0x010fe2000f8ec03f */
[----:B------:R-:W-:Y:S01]  /*14c0*/  CS2R R72, SRZ ;  /* 0x0000000000487805 */ /* 0x000fe2000001ff00 */
[----:B------:R-:W-:Y:S01]  /*14d0*/  UIADD3 UR11, UR8, -UR11, URZ ;  /* 0x8000000b080b7290 */ /* 0x000fe2000fffe03f */
[----:B------:R-:W-:Y:S02]  /*14e0*/  CS2R R74, SRZ ;  /* 0x00000000004a7805 */ /* 0x000fe4000001ff00 */
[----:B------:R-:W-:Y:S01]  /*14f0*/  CS2R R76, SRZ ;  /* 0x00000000004c7805 */ /* 0x000fe2000001ff00 */
[----:B------:R-:W-:Y:S01]  /*1500*/  UMOV UR8, URZ ;  /* 0x0000003f00087c82 */ /* 0x000fe20008000000 */
[----:B------:R-:W-:Y:S01]  /*1510*/  ULEA UR11, UR11, UR10, 0xb ;  /* 0x0000000a0b0b7291 */ /* 0x000fe2000f8e583f */
[----:B------:R-:W-:-:S02]  /*1520*/  CS2R R78, SRZ ;  /* 0x00000000004e7805 */ /* 0x000fc4000001ff00 */
[----:B------:R-:W-:Y:S02]  /*1530*/  CS2R R80, SRZ ;  /* 0x0000000000507805 */ /* 0x000fe4000001ff00 */
[----:B------:R-:W-:Y:S01]  /*1540*/  CS2R R82, SRZ ;  /* 0x0000000000527805 */ /* 0x000fe2000001ff00 */
[----:B------:R-:W-:Y:S01]  /*1550*/  UIADD3 UR11, UR11, 0x100, URZ ;  /* 0x000001000b0b7890 */ /* 0x000fe2000fffe03f */
[----:B------:R-:W-:Y:S02]  /*1560*/  CS2R R84, SRZ ;  /* 0x0000000000547805 */ /* 0x000fe4000001ff00 */
[----:B------:R-:W-:Y:S02]  /*1570*/  CS2R R86, SRZ ;  /* 0x0000000000567805 */ /* 0x000fe4000001ff00 */
[----:B--2---:R-:W-:Y:S01]  /*1580*/  CS2R R24, SRZ ;  /* 0x0000000000187805 */ /* 0x004fe2000001ff00 */
[----:B------:R-:W-:Y:S01]  /*1590*/  USHF.R.U32.HI UR11, URZ, 0x4, UR11 ;  /* 0x000000043f0b7899 */ /* 0x000fe2000801160b */
[----:B------:R-:W-:-:S02]  /*15a0*/  CS2R R26, SRZ ;  /* 0x00000000001a7805 */ /* 0x000fc4000001ff00 */
[----:B------:R-:W-:Y:S02]  /*15b0*/  CS2R R28, SRZ ;  /* 0x00000000001c7805 */ /* 0x000fe4000001ff00 */
[----:B------:R-:W-:Y:S01]  /*15c0*/  CS2R R30, SRZ ;  /* 0x00000000001e7805 */ /* 0x000fe2000001ff00 */
[----:B------:R-:W-:Y:S01]  /*15d0*/  ULOP3.LUT UR11, UR11, 0x3fff, URZ, 0xc0, !UPT ;  /* 0x00003fff0b0b7892 */ /* 0x000fe2000f8ec03f */
        /* <DEDUP_REMOVED lines=11> */
[----:B------:R-:W-:Y:S01]  /*1690*/  CS2R R54, SRZ ;  /* 0x0000000000367805 */ /* 0x000fe2000001ff00 */
[----:B------:R-:W-:Y:S06]  /*16a0*/  @!P1 BRA `(.L_x_17) ;  /* 0x00000008002c9947 */ /* 0x000fec0003800000 */
[----:B------:R-:W-:-:S13]  /*16b0*/  ISETP.NE.AND P2, PT, R144, 0x3, PT ;  /* 0x000000039000780c */ /* 0x000fda0003f45270 */
[----:B------:R-:W-:Y:S05]  /*16c0*/  @!P2 BRA `(.L_x_18) ;  /* 0x000000000004a947 */ /* 0x000fea0003800000 */
[----:B------:R-:W-:Y:S01]  /*16d0*/  BPT.TRAP 0x1 ;  /* 0x000000040000795c */ /* 0x000fe20000300000 */
.L_x_18:
[----:B------:R-:W-:Y:S01]  /*16e0*/  ULEA UR7, UR5, UR10, 0x3 ;  /* 0x0000000a05077291 */ /* 0x000fe2000f8e183f */
[----:B------:R-:W-:-:S05]  /*16f0*/  IMAD.U32 R11, RZ, RZ, UR4 ;  /* 0x00000004ff0b7e24 */ /* 0x000fca000f8e00ff */
[----:B------:R-:W-:-:S04]  /*1700*/  SHF.L.U32 R11, R11, 0x1f, RZ ;  /* 0x0000001f0b0b7819 */ /* 0x000fc800000006ff */
[----:B------:R0:W1:Y:S01]  /*1710*/  SYNCS.PHASECHK.TRANS64.TRYWAIT P1, [UR7], R11 ;  /* 0x0000000bff0075a7 */ /* 0x0000620008020147 */
[----:B------:R-:W-:Y:S05]  /*1720*/  @!P2 BRA `(.L_x_19) ;  /* 0x000000000004a947 */ /* 0x000fea0003800000 */
[----:B------:R-:W-:Y:S01]  /*1730*/  BPT.TRAP 0x1 ;  /* 0x000000040000795c */ /* 0x000fe20000300000 */
.L_x_19:
[----:B------:R-:W-:Y:S01]  /*1740*/  UMOV UR6, 0x1 ;  /* 0x0000000100067882 */ /* 0x000fe20000000000 */
[----:B------:R-:W-:Y:S01]  /*1750*/  IMAD.MOV.U32 R18, RZ, RZ, RZ ;  /* 0x000000ffff127224 */ /* 0x000fe200078e00ff */
[----:B-1----:R-:W-:Y:S06]  /*1760*/  @P1 BRA `(.L_x_20) ;  /* 0x0000000000081947 */ /* 0x002fec0003800000 */
[----:B------:R-:W1:Y:S02]  /*1770*/  SYNCS.PHASECHK.TRANS64.TRYWAIT P1, [UR7], R11 ;  /* 0x0000000bff0075a7 */ /* 0x000e640008020147 */
[----:B-1----:R-:W-:Y:S05]  /*1780*/  @!P1 BRA `(.L_x_21) ;  /* 0x0000007c00309947 */ /* 0x002fea0003800000 */
.L_x_20:
[----:B------:R-:W-:Y:S01]  /*1790*/  UIADD3 UR7, UR10, 0x8100, URZ ;  /* 0x000081000a077890 */ /* 0x000fe2000fffe03f */
[----:B------:R-:W-:Y:S01]  /*17a0*/  WARPGROUP.ARRIVE ;  /* 0x00000000000079c5 */ /* 0x000fe20000000000 */
[----:B------:R-:W-:Y:S01]  /*17b0*/  ULOP3.LUT UR12, UR11, 0x10000, URZ, 0xfc, !UPT ;  /* 0x000100000b0c7892 */ /* 0x000fe2000f8efc3f */
[----:B------:R-:W-:Y:S01]  /*17c0*/  IMAD.MOV.U32 R19, RZ, RZ, RZ ;  /* 0x000000ffff137224 */ /* 0x000fe200078e00ff */
[----:B------:R-:W-:Y:S01]  /*17d0*/  USHF.R.U32.HI UR7, URZ, 0x4, UR7 ;  /* 0x000000043f077899 */ /* 0x000fe20008011607 */
[----:B------:R-:W-:Y:S01]  /*17e0*/  CS2R R16, SRZ ;  /* 0x0000000000107805 */ /* 0x000fe2000001ff00 */
[----:B------:R-:W-:Y:S01]  /*17f0*/  ULEA UR12, UR5, UR12, 0x9 ;  /* 0x0000000c050c7291 */ /* 0x000fe2000f8e483f */
[----:B------:R-:W-:Y:S01]  /*1800*/  CS2R R20, SRZ ;  /* 0x0000000000147805 */ /* 0x000fe2000001ff00 */
[----:B------:R-:W-:Y:S01]  /*1810*/  ULOP3.LUT UR7, UR7, 0x3fff, URZ, 0xc0, !UPT ;  /* 0x00003fff07077892 */ /* 0x000fe2000f8ec03f */
[----:B------:R-:W-:Y:S01]  /*1820*/  CS2R R22, SRZ ;  /* 0x0000000000167805 */ /* 0x000fe2000001ff00 */
[----:B------:R-:W-:Y:S01]  /*1830*/  UMOV UR13, 0xc0000010 ;  /* 0xc0000010000d7882 */ /* 0x000fe20000000000 */
[----:B------:R-:W-:Y:S01]  /*1840*/  UMOV UR15, 0xc0000010 ;  /* 0xc0000010000f7882 */ /* 0x000fe20000000000 */
[----:B------:R-:W-:Y:S01]  /*1850*/  ULOP3.LUT UR7, UR7, 0x10000, URZ, 0xfc, !UPT ;  /* 0x0001000007077892 */ /* 0x000fe2000f8efc3f */
[----:B------:R-:W-:-:S02]  /*1860*/  CS2R R88, SRZ ;  /* 0x0000000000587805 */ /* 0x000fc4000001ff00 */
[----:B------:R-:W-:Y:S02]  /*1870*/  CS2R R90, SRZ ;  /* 0x00000000005a7805 */ /* 0x000fe4000001ff00 */
[----:B------:R-:W-:Y:S01]  /*1880*/  CS2R R92, SRZ ;  /* 0x00000000005c7805 */ /* 0x000fe2000001ff00 */
[----:B------:R-:W-:Y:S01]  /*1890*/  ULEA UR14, UR5, UR7, 0x7 ;  /* 0x00000007050e7291 */ /* 0x000fe2000f8e383f */
[----:B------:R-:W-:Y:S01]  /*18a0*/  CS2R R94, SRZ ;  /* 0x00000000005e7805 */ /* 0x000fe2000001ff00 */
[----:B------:R-:W-:Y:S01]  /*18b0*/  UIADD3 UR7, UR12, 0x100, URZ ;  /* 0x000001000c077890 */ /* 0x000fe2000fffe03f */
[----:B------:R-:W-:Y:S02]  /*18c0*/  CS2R R96, SRZ ;  /* 0x0000000000607805 */ /* 0x000fe4000001ff00 */
[----:B------:R-:W-:Y:S02]  /*18d0*/  CS2R R98, SRZ ;  /* 0x0000000000627805 */ /* 0x000fe4000001ff00 */
[----:B------:R-:W-:-:S02]  /*18e0*/  CS2R R100, SRZ ;  /* 0x0000000000647805 */ /* 0x000fc4000001ff00 */
[----:B------:R-:W-:Y:S02]  /*18f0*/  CS2R R102, SRZ ;  /* 0x0000000000667805 */ /* 0x000fe4000001ff00 */
[----:B------:R-:W-:Y:S02]  /*1900*/  CS2R R104, SRZ ;  /* 0x0000000000687805 */ /* 0x000fe4000001ff00 */
[----:B------:R-:W-:Y:S01]  /*1910*/  CS2R R106, SRZ ;  /* 0x00000000006a7805 */ /* 0x000fe2000001ff00 */
[----:B------:R-:W-:Y:S01]  /*1920*/  QGMMA.64x64x32.F32.E4M3.E4M3 R56, gdesc[UR12], RZ, !UPT ;  /* 0x00e000000c3879f3 */ /* 0x000fe2000c7008ff */
[----:B------:R-:W-:Y:S01]  /*1930*/  UMOV UR12, UR7 ;  /* 0x00000007000c7c82 */ /* 0x000fe20008000000 */
[----:B------:R-:W-:Y:S01]  /*1940*/  ULDC UR7, c[0x0][0x50c] ;  /* 0x0001430000077ab9 */ /* 0x000fe20000000800 */
[----:B------:R-:W-:Y:S01]  /*1950*/  UMOV UR13, 0xc0000010 ;  /* 0xc0000010000d7882 */ /* 0x000fe20000000000 */
[----:B------:R-:W-:Y:S01]  /*1960*/  UISETP.NE.AND UP0, UPT, UR7, 0x1, UPT ;  /* 0x000000010700788c */ /* 0x000fe2000bf05270 */
[----:B------:R-:W-:Y:S01]  /*1970*/  QGMMA.64x64x32.F32.E4M3.E4M3 R24, gdesc[UR12], RZ, !UPT, gsb0 ;  /* 0x00e000000c1879f3 */ /* 0x000fe2000c0008ff */
[----:B------:R-:W-:-:S02]  /*1980*/  CS2R R108, SRZ ;  /* 0x00000000006c7805 */ /* 0x000fc4000001ff00 */
[----:B------:R-:W-:Y:S01]  /*1990*/  CS2R R110, SRZ ;  /* 0x00000000006e7805 */ /* 0x000fe2000001ff00 */
[----:B------:R-:W-:Y:S01]  /*19a0*/  USEL UR7, URZ, 0x1, UP0 ;  /* 0x000000013f077887 */ /* 0x000fe20008000000 */
[----:B------:R-:W-:Y:S02]  /*19b0*/  CS2R R112, SRZ ;  /* 0x0000000000707805 */ /* 0x000fe4000001ff00 */
[----:B------:R-:W-:Y:S02]  /*19c0*/  CS2R R114, SRZ ;  /* 0x0000000000727805 */ /* 0x000fe4000001ff00 */
[----:B------:R-:W-:Y:S02]  /*19d0*/  CS2R R116, SRZ ;  /* 0x0000000000747805 */ /* 0x000fe4000001ff00 */
[----:B------:R-:W-:Y:S02]  /*19e0*/  CS2R R118, SRZ ;  /* 0x0000000000767805 */ /* 0x000fe4000001ff00 */
[----:B------:R-:W-:-:S02]  /*19f0*/  CS2R R120, SRZ ;  /* 0x0000000000787805 */ /* 0x000fc4000001ff00 */
[----:B------:R-:W-:Y:S02]  /*1a00*/  ISETP.NE.AND P1, PT, RZ, UR7, PT ;  /* 0x00000007ff007c0c */ /* 0x000fe4000bf25270 */
        /* <DEDUP_REMOVED lines=10> */
[----:B------:R-:W-:Y:S01]  /*1ab0*/  CS2R R142, SRZ ;  /* 0x00000000008e7805 */ /* 0x000fe2000001ff00 */
[----:B------:R-:W-:Y:S06]  /*1ac0*/  @!P1 BRA `(.L_x_22) ;  /* 0x0000000400089947 */ /* 0x000fec0003800000 */
[----:B------:R-:W-:Y:S02]  /*1ad0*/  WARPGROUP.DEPBAR.LE gsb0, 0x0 ;  /* 0x00008000000079c5 */ /* 0x000fe40000010000 */
[----:B------:R-:W-:-:S01]  /*1ae0*/  FADD R143, RZ, R56 ;  /* 0x00000038ff8f7221 */ /* 0x000fc20000000000 */
[----:B------:R-:W-:Y:S01]  /*1af0*/  FADD R142, RZ, R57 ;  /* 0x00000039ff8e7221 */ /* 0x000fe20000000000 */
        /* <DEDUP_REMOVED lines=62> */
[----:B------:R-:W-:-:S06]  /*1ee0*/  UMOV UR6, URZ ;  /* 0x0000003f00067c82 */ /* 0x000fcc0008000000 */
.L_x_22:
[----:B------:R-:W-:-:S04]  /*1ef0*/  UIADD3 UR16, UR5, 0x1, URZ ;  /* 0x0000000105107890 */ /* 0x000fc8000fffe03f */
[----:B------:R-:W-:-:S04]  /*1f00*/  UISETP.NE.AND UP0, UPT, UR16, 0x4, UPT ;  /* 0x000000041000788c */ /* 0x000fc8000bf05270 */
[----:B------:R-:W-:Y:S02]  /*1f10*/  USEL UR8, URZ, 0x1, UP0 ;  /* 0x000000013f087887 */ /* 0x000fe40008000000 */
[----:B------:R-:W-:Y:S02]  /*1f20*/  USEL UR16, UR16, URZ, UP0 ;  /* 0x0000003f10107287 */ /* 0x000fe40008000000 */
[----:B------:R-:W-:-:S06]  /*1f30*/  ULOP3.LUT UR8, UR4, UR8, URZ, 0x3c, !UPT ;  /* 0x0000000804087292 */ /* 0x000fcc000f8e3c3f */
[----:B------:R-:W-:Y:S01]  /*1f40*/  IMAD.U32 R15, RZ, RZ, UR8 ;  /* 0x00000008ff0f7e24 */ /* 0x000fe2000f8e00ff */
[----:B------:R-:W-:-:S06]  /*1f50*/  UMOV UR8, 0x1 ;  /* 0x0000000100087882 */ /* 0x000fcc0000000000 */
.L_x_17:
[----:B------:R-:W-:-:S04]  /*1f60*/  UISETP.LT.AND UP0, UPT, UR9, 0x1, UPT ;  /* 0x000000010900788c */ /* 0x000fc8000bf01270 */
[----:B------:R-:W-:-:S04]  /*1f70*/  USEL UR12, UR9, 0x1, UP0 ;  /* 0x00000001090c7887 */ /* 0x000fc80008000000 */
[----:B------:R-:W-:-:S04]  /*1f80*/  UIADD3 UR12, UR9, -UR12, URZ ;  /* 0x8000000c090c7290 */ /* 0x000fc8000fffe03f */
[----:B------:R-:W-:-:S06]  /*1f90*/  UISETP.GE.AND UP0, UPT, UR12, 0x1, UPT ;  /* 0x000000010c00788c */ /* 0x000fcc000bf06270 */
[----:B------:R-:W-:-:S13]  /*1fa0*/  PLOP3.LUT P1, PT, PT, PT, UP0, 0x80, 0x0 ;  /* 0x000000000000781c */ /* 0x000fda0003f2f008 */
[----:B------:R-:W-:Y:S05]  /*1fb0*/  @!P1 BRA `(.L_x_23) ;  /* 0x0000000800009947 */ /* 0x000fea0003800000 */
[----:B01----:R-:W-:Y:S01]  /*1fc0*/  IMAD.U32 R11, RZ, RZ, UR12 ;  /* 0x0000000cff0b7e24 */ /* 0x003fe2000f8e00ff */
[----:B------:R-:W-:Y:S01]  /*1fd0*/  ULDC UR17, c[0x0][0x50c] ;  /* 0x0001430000117ab9 */ /* 0x000fe20000000800 */
[----:B------:R-:W-:-:S07]  /*1fe0*/  IMAD.U32 R12, RZ, RZ, UR5 ;  /* 0x00000005ff0c7e24 */ /* 0x000fce000f8e00ff */
.L_x_31:
[----:B------:R-:W-:-:S13]  /*1ff0*/  ISETP.NE.AND P2, PT, R144, 0x3, PT ;  /* 0x000000039000780c */ /* 0x000fda0003f45270 */
[----:B0-----:R-:W-:Y:S05]  /*2000*/  @!P2 BRA `(.L_x_24) ;  /* 0x000000000004a947 */ /* 0x001fea0003800000 */
[----:B------:R-:W-:Y:S01]  /*2010*/  BPT.TRAP 0x1 ;  /* 0x000000040000795c */ /* 0x000fe20000300000 */
.L_x_24:
[----:B------:R-:W0:Y:S01]  /*2020*/  S2UR UR12, SR_CgaCtaId ;  /* 0x00000000000c79c3 */ /* 0x000e220000008800 */
[----:B------:R-:W-:Y:S01]  /*2030*/  UMOV UR10, 0x400 ;  /* 0x00000400000a7882 */ /* 0x000fe20000000000 */
[----:B------:R-:W-:Y:S01]  /*2040*/  SHF.L.U32 R13, R15, 0x1f, RZ ;  /* 0x0000001f0f0d7819 */ /* 0x000fe200000006ff */
[----:B0-----:R-:W-:-:S04]  /*2050*/  ULEA UR10, UR12, UR10, 0x18 ;  /* 0x0000000a0c0a7291 */ /* 0x001fc8000f8ec03f */
[----:B------:R-:W-:-:S09]  /*2060*/  ULEA UR12, UR16, UR10, 0x3 ;  /* 0x0000000a100c7291 */ /* 0x000fd2000f8e183f */
[----:B------:R0:W1:Y:S01]  /*2070*/  SYNCS.PHASECHK.TRANS64.TRYWAIT P1, [UR12], R13 ;  /* 0x0000000dff0075a7 */ /* 0x000062000802014c */
[----:B------:R-:W-:Y:S05]  /*2080*/  @!P2 BRA `(.L_x_25) ;  /* 0x000000000004a947 */ /* 0x000fea0003800000 */
[----:B------:R-:W-:Y:S01]  /*2090*/  BPT.TRAP 0x1 ;  /* 0x000000040000795c */ /* 0x000fe20000300000 */
.L_x_25:
[----:B-1----:R-:W-:Y:S05]  /*20a0*/  @P1 BRA `(.L_x_26) ;  /* 0x0000000000081947 */ /* 0x002fea0003800000 */
[----:B------:R-:W1:Y:S02]  /*20b0*/  SYNCS.PHASECHK.TRANS64.TRYWAIT P1, [UR12], R13 ;  /* 0x0000000dff0075a7 */ /* 0x000e64000802014c */
[----:B-1----:R-:W-:Y:S05]  /*20c0*/  @!P1 BRA `(.L_x_27) ;  /* 0x0000007000f89947 */ /* 0x002fea0003800000 */
.L_x_26:
[----:B------:R-:W-:Y:S01]  /*20d0*/  UIADD3 UR12, UR10, 0x8100, URZ ;  /* 0x000081000a0c7890 */ /* 0x000fe2000fffe03f */
[----:B------:R-:W-:Y:S01]  /*20e0*/  WARPGROUP.ARRIVE ;  /* 0x00000000000079c5 */ /* 0x000fe20000000000 */
[----:B------:R-:W-:Y:S02]  /*20f0*/  UISETP.NE.AND UP0, UPT, UR7, URZ, UPT ;  /* 0x0000003f0700728c */ /* 0x000fe4000bf05270 */
[----:B------:R-:W-:Y:S02]  /*2100*/  USHF.R.U32.HI UR12, URZ, 0x4, UR12 ;  /* 0x000000043f0c7899 */ /* 0x000fe4000801160c */
[----:B------:R-:W-:Y:S02]  /*2110*/  USEL UR8, UR8, URZ, !UP0 ;  /* 0x0000003f08087287 */ /* 0x000fe4000c000000 */
[----:B------:R-:W-:Y:S02]  /*2120*/  ULOP3.LUT UR7, UR12, 0x3fff, URZ, 0xc0, !UPT ;  /* 0x00003fff0c077892 */ /* 0x000fe4000f8ec03f */
[----:B------:R-:W-:-:S02]  /*2130*/  ULOP3.LUT UR12, UR11, 0x10000, URZ, 0xfc, !UPT ;  /* 0x000100000b0c7892 */ /* 0x000fc4000f8efc3f */
[----:B------:R-:W-:Y:S02]  /*2140*/  ULOP3.LUT UR7, UR7, 0x10000, URZ, 0xfc, !UPT ;  /* 0x0001000007077892 */ /* 0x000fe4000f8efc3f */
[----:B------:R-:W-:Y:S02]  /*2150*/  UISETP.NE.U32.AND UP0, UPT, UR8, URZ, UPT ;  /* 0x0000003f0800728c */ /* 0x000fe4000bf05070 */
[----:B------:R-:W-:Y:S02]  /*2160*/  ULEA UR12, UR16, UR12, 0x9 ;  /* 0x0000000c100c7291 */ /* 0x000fe4000f8e483f */
[----:B------:R-:W-:Y:S02]  /*2170*/  ULEA UR14, UR16, UR7, 0x7 ;  /* 0x00000007100e7291 */ /* 0x000fe4000f8e383f */
[----:B------:R-:W-:Y:S01]  /*2180*/  UIADD3 UR7, UR12, 0x100, URZ ;  /* 0x000001000c077890 */ /* 0x000fe2000fffe03f */
[----:B------:R-:W-:Y:S01]  /*2190*/  UMOV UR13, 0xc0000010 ;  /* 0xc0000010000d7882 */ /* 0x000fe20000000000 */
[----:B------:R-:W-:Y:S01]  /*21a0*/  UMOV UR15, 0xc0000010 ;  /* 0xc0000010000f7882 */ /* 0x000fe20000000000 */
[----:B------:R-:W-:-:S04]  /*21b0*/  UIADD3 UR6, UR6, 0x1, URZ ;  /* 0x0000000106067890 */ /* 0x000fc8000fffe03f */
[----:B------:R-:W-:Y:S01]  /*21c0*/  QGMMA.64x64x32.F32.E4M3.E4M3 R56, gdesc[UR12], R56, UP0 ;  /* 0x00e000000c3879f3 */ /* 0x000fe2000bf00838 */
[----:B------:R-:W-:Y:S01]  /*21d0*/  UMOV UR12, UR7 ;  /* 0x00000007000c7c82 */ /* 0x000fe20008000000 */
[----:B------:R-:W-:Y:S02]  /*21e0*/  UMOV UR13, 0xc0000010 ;  /* 0xc0000010000d7882 */ /* 0x000fe40000000000 */
[----:B------:R-:W-:Y:S01]  /*21f0*/  QGMMA.64x64x32.F32.E4M3.E4M3 R24, gdesc[UR12], R24, UP0, gsb0 ;  /* 0x00e000000c1879f3 */ /* 0x000fe2000b800818 */
[----:B------:R-:W-:-:S04]  /*2200*/  UISETP.NE.AND UP0, UPT, UR6, UR17, UPT ;  /* 0x000000110600728c */ /* 0x000fc8000bf05270 */
[----:B------:R-:W-:-:S06]  /*2210*/  USEL UR7, URZ, 0x1, UP0 ;  /* 0x000000013f077887 */ /* 0x000fcc0008000000 */
[----:B------:R-:W-:Y:S01]  /*2220*/  ISETP.NE.AND P1, PT, RZ, UR7, PT ;  /* 0x00000007ff007c0c */ /* 0x000fe2000bf25270 */
[----:B------:R-:W-:-:S12]  /*2230*/  WARPGROUP.DEPBAR.LE gsb0, 0x1 ;  /* 0x00008000000079c5 */ /* 0x000fd80000010100 */
[----:B------:R-:W-:Y:S05]  /*2240*/  @!P1 BRA `(.L_x_28) ;  /* 0x0000000400089947 */ /* 0x000fea0003800000 */
[----:B------:R-:W-:Y:S02]  /*2250*/  WARPGROUP.DEPBAR.LE gsb0, 0x0 ;  /* 0x00008000000079c5 */ /* 0x000fe40000010000 */
[----:B------:R-:W-:-:S01]  /*2260*/  FADD R143, R56, R143 ;  /* 0x0000008f388f7221 */ /* 0x000fc20000000000 */
[----:B------:R-:W-:Y:S01]  /*2270*/  FADD R142, R57, R142 ;  /* 0x0000008e398e7221 */ /* 0x000fe20000000000 */
        /* <DEDUP_REMOVED lines=62> */
[----:B------:R-:W-:-:S06]  /*2660*/  UMOV UR6, URZ ;  /* 0x0000003f00067c82 */ /* 0x000fcc0008000000 */
.L_x_28:
[----:B------:R-:W-:Y:S05]  /*2670*/  @!P2 BRA `(.L_x_29) ;  /* 0x000000000004a947 */ /* 0x000fea0003800000 */
[----:B------:R-:W-:Y:S01]  /*2680*/  BPT.TRAP 0x1 ;  /* 0x000000040000795c */ /* 0x000fe20000300000 */
.L_x_29:
[----:B01----:R-:W-:Y:S02]  /*2690*/  @P0 LEA R13, R12, UR10, 0x3 ;  /* 0x0000000a0c0d0c11 */ /* 0x003fe4000f8e18ff */
[----:B------:R-:W-:-:S03]  /*26a0*/  ISETP.GT.U32.AND P1, PT, R4, 0x1, PT ;  /* 0x000000010400780c */ /* 0x000fc60003f24070 */
[----:B------:R-:W-:-:S05]  /*26b0*/  @P0 VIADD R14, R13, 0x20 ;  /* 0x000000200d0e0836 */ /* 0x000fca0000000000 */
[----:B------:R-:W-:-:S04]  /*26c0*/  @P0 PRMT R14, R5, 0x654, R14 ;  /* 0x00000654050e0816 */ /* 0x000fc8000000000e */
[----:B------:R0:W-:Y:S01]  /*26d0*/  @P0 SYNCS.ARRIVE.TRANS64.RED.A1T0 RZ, [R14+URZ], RZ ;  /* 0x000000ff0eff09a7 */ /* 0x0001e2000810043f */
[----:B------:R-:W-:Y:S05]  /*26e0*/  @P1 BRA `(.L_x_30) ;  /* 0x0000000000041947 */ /* 0x000fea0003800000 */
[----:B------:R-:W-:Y:S01]  /*26f0*/  BPT.TRAP 0x1 ;  /* 0x000000040000795c */ /* 0x000fe20000300000 */
.L_x_30:
[----:B------:R-:W-:Y:S01]  /*2700*/  UIADD3 UR16, UR16, 0x1, URZ ;  /* 0x0000000110107890 */ /* 0x000fe2000fffe03f */
[C---:B------:R-:W-:Y:S01]  /*2710*/  ISETP.GT.AND P2, PT, R11.reuse, 0x1, PT ;  /* 0x000000010b00780c */ /* 0x040fe20003f44270 */
[----:B------:R-:W-:Y:S02]  /*2720*/  VIADD R12, R12, 0x1 ;  /* 0x000000010c0c7836 */ /* 0x000fe40000000000 */
[----:B------:R-:W-:Y:S01]  /*2730*/  UISETP.NE.AND UP0, UPT, UR16, 0x4, UPT ;  /* 0x000000041000788c */ /* 0x000fe2000bf05270 */
[----:B------:R-:W-:Y:S02]  /*2740*/  VIADD R11, R11, 0xffffffff ;  /* 0xffffffff0b0b7836 */ /* 0x000fe40000000000 */
[C---:B------:R-:W-:Y:S01]  /*2750*/  ISETP.NE.AND P1, PT, R12.reuse, 0x4, PT ;  /* 0x000000040c00780c */ /* 0x040fe20003f25270 */
[----:B------:R-:W-:Y:S02]  /*2760*/  USEL UR8, URZ, 0x1, UP0 ;  /* 0x000000013f087887 */ /* 0x000fe40008000000 */
[----:B------:R-:W-:Y:S01]  /*2770*/  USEL UR16, UR16, URZ, UP0 ;  /* 0x0000003f10107287 */ /* 0x000fe20008000000 */
[----:B------:R-:W-:-:S03]  /*2780*/  SEL R12, R12, RZ, P1 ;  /* 0x000000ff0c0c7207 */ /* 0x000fc60000800000 */
[----:B------:R-:W-:Y:S01]  /*2790*/  LOP3.LUT R15, R15, UR8, RZ, 0x3c, !PT ;  /* 0x000000080f0f7c12 */ /* 0x000fe2000f8e3cff */
[----:B------:R-:W-:Y:S01]  /*27a0*/  UMOV UR8, 0x1 ;  /* 0x0000000100087882 */ /* 0x000fe20000000000 */
[----:B------:R-:W-:Y:S06]  /*27b0*/  @P2 BRA `(.L_x_31) ;  /* 0xfffffff8000c2947 */ /* 0x000fec000383ffff */
.L_x_23:
[----:B------:R-:W-:Y:S01]  /*27c0*/  UISETP.NE.AND UP0, UPT, UR6, URZ, UPT ;  /* 0x0000003f0600728c */ /* 0x000fe2000bf05270 */
[----:B01----:R-:W0:Y:S03]  /*27d0*/  LDC R11, c[0x0][0x28c] ;  /* 0x0000a300ff0b7b82 */ /* 0x003e260000000800 */
[----:B------:R-:W-:-:S06]  /*27e0*/  USEL UR6, URZ, 0x1, !UP0 ;  /* 0x000000013f067887 */ /* 0x000fcc000c000000 */
[----:B------:R-:W-:Y:S02]  /*27f0*/  ISETP.NE.AND P1, PT, RZ, UR6, PT ;  /* 0x00000006ff007c0c */ /* 0x000fe4000bf25270 */
[----:B0-----:R-:W-:-:S11]  /*2800*/  ISETP.GE.AND P2, PT, R11, 0x1, PT ;  /* 0x000000010b00780c */ /* 0x001fd60003f46270 */
[----:B------:R-:W-:Y:S05]  /*2810*/  @!P1 BRA `(.L_x_32) ;  /* 0x0000000400049947 */ /* 0x000fea0003800000 */
[----:B------:R-:W-:Y:S02]  /*2820*/  WARPGROUP.DEPBAR.LE gsb0, 0x0 ;  /* 0x00008000000079c5 */ /* 0x000fe40000010000 */
[----:B------:R-:W-:Y:S01]  /*2830*/  FADD R143, R56, R143 ;  /* 0x0000008f388f7221 */ /* 0x000fe20000000000 */
        /* <DEDUP_REMOVED lines=62> */
[----:B------:R-:W-:-:S07]  /*2c20*/  FADD R18, R18, R55 ;  /* 0x0000003712127221 */ /* 0x000fce0000000000 */
.L_x_32:
[----:B------:R-:W-:Y:S02]  /*2c30*/  WARPGROUP.DEPBAR.LE gsb0, 0x0 ;  /* 0x00008000000079c5 */ /* 0x000fe40000010000 */
[----:B------:R-:W-:Y:S05]  /*2c40*/  @!P2 BRA `(.L_x_33) ;  /* 0x000000000044a947 */ /* 0x000fea0003800000 */
[----:B------:R-:W-:-:S13]  /*2c50*/  ISETP.NE.AND P1, PT, R144, 0x3, PT ;  /* 0x000000039000780c */ /* 0x000fda0003f25270 */
[----:B------:R-:W-:Y:S05]  /*2c60*/  @!P1 BRA `(.L_x_34) ;  /* 0x0000000000049947 */ /* 0x000fea0003800000 */
[----:B------:R-:W-:Y:S01]  /*2c70*/  BPT.TRAP 0x1 ;  /* 0x000000040000795c */ /* 0x000fe20000300000 */
.L_x_34:
[----:B------:R-:W-:Y:S01]  /*2c80*/  VOTEU.ANY UP0, P0 ;  /* 0x00000000003f7886 */ /* 0x000fe20000000100 */
[----:B------:R-:W-:Y:S01]  /*2c90*/  UISETP.LT.AND UP1, UPT, UR9, 0x1, UPT ;  /* 0x000000010900788c */ /* 0x000fe2000bf21270 */
[----:B------:R-:W-:Y:S01]  /*2ca0*/  IMAD.U32 R12, RZ, RZ, UR10 ;  /* 0x0000000aff0c7e24 */ /* 0x000fe2000f8e00ff */
[----:B------:R-:W-:Y:S02]  /*2cb0*/  ISETP.GT.U32.AND P1, PT, R4, 0x1, PT ;  /* 0x000000010400780c */ /* 0x000fe40003f24070 */
[----:B------:R-:W-:-:S04]  /*2cc0*/  @UP0 USEL UR6, UR9, 0x1, UP1 ;  /* 0x0000000109060887 */ /* 0x000fc80008800000 */
[----:B------:R-:W-:-:S06]  /*2cd0*/  @UP0 UIADD3 UR6, UR5, UR9, -UR6 ;  /* 0x0000000905060290 */ /* 0x000fcc000fffe806 */
[----:B------:R-:W-:-:S04]  /*2ce0*/  IMAD.U32 R11, RZ, RZ, UR6 ;  /* 0x00000006ff0b7e24 */ /* 0x000fc8000f8e00ff */
[----:B------:R-:W-:-:S05]  /*2cf0*/  @P0 IMAD.SHL.U32 R11, R11, 0x8, RZ ;  /* 0x000000080b0b0824 */ /* 0x000fca00078e00ff */
[----:B------:R-:W-:-:S04]  /*2d00*/  @P0 LOP3.LUT R11, R11, 0x18, RZ, 0xc0, !PT ;  /* 0x000000180b0b0812 */ /* 0x000fc800078ec0ff */
[----:B------:R-:W-:-:S04]  /*2d10*/  @P0 IADD3 R12, R12, 0x20, R11 ;  /* 0x000000200c0c0810 */ /* 0x000fc80007ffe00b */
[----:B------:R-:W-:-:S04]  /*2d20*/  @P0 PRMT R12, R5, 0x654, R12 ;  /* 0x00000654050c0816 */ /* 0x000fc8000000000c */
[----:B------:R0:W-:Y:S01]  /*2d30*/  @P0 SYNCS.ARRIVE.TRANS64.RED.A1T0 RZ, [R12+URZ], RZ ;  /* 0x000000ff0cff09a7 */ /* 0x0001e2000810043f */
[----:B------:R-:W-:Y:S05]  /*2d40*/  @P1 BRA `(.L_x_33) ;  /* 0x0000000000041947 */ /* 0x000fea0003800000 */
[----:B------:R-:W-:Y:S01]  /*2d50*/  BPT.TRAP 0x1 ;  /* 0x000000040000795c */ /* 0x000fe20000300000 */
.L_x_33:
[----:B------:R-:W1:Y:S01]  /*2d60*/  LDC R15, c[0x0][0x288] ;  /* 0x0000a200ff0f7b82 */ /* 0x000e620000000800 */
[--C-:B------:R-:W-:Y:S01]  /*2d70*/  SHF.R.U32.HI R11, RZ, 0x2, R0.reuse ;  /* 0x00000002ff0b7819 */ /* 0x100fe20000011600 */
[----:B------:R-:W-:Y:S01]  /*2d80*/  IMAD.SHL.U32 R7, R7, 0x40, RZ ;  /* 0x0000004007077824 */ /* 0x000fe200078e00ff */
[----:B------:R-:W-:Y:S01]  /*2d90*/  LOP3.LUT R13, R0, 0x60, RZ, 0xc0, !PT ;  /* 0x00000060000d7812 */ /* 0x000fe200078ec0ff */
[----:B------:R-:W-:Y:S01]  /*2da0*/  ULDC UR6, c[0x0][0x284] ;  /* 0x0000a10000067ab9 */ /* 0x000fe20000000800 */
[----:B------:R-:W-:Y:S01]  /*2db0*/  SHF.R.U32.HI R14, RZ, 0x7, R0 ;  /* 0x00000007ff0e7819 */ /* 0x000fe20000011600 */
[----:B------:R-:W-:Y:S01]  /*2dc0*/  IMAD.WIDE R26, R10, 0x100, RZ ;  /* 0x000001000a1a7825 */ /* 0x000fe200078e02ff */
[----:B0-----:R-:W-:Y:S02]  /*2dd0*/  LOP3.LUT R12, R11, 0x7, RZ, 0xc0, !PT ;  /* 0x000000070b0c7812 */ /* 0x001fe400078ec0ff */
[----:B------:R-:W-:Y:S01]  /*2de0*/  SHF.R.U32.HI R13, RZ, 0x1, R13 ;  /* 0x00000001ff0d7819 */ /* 0x000fe2000001160d */
[----:B------:R-:W-:Y:S01]  /*2df0*/  IMAD.SHL.U32 R28, R0, 0x2, RZ ;  /* 0x00000002001c7824 */ /* 0x000fe200078e00ff */
[----:B------:R-:W-:Y:S01]  /*2e00*/  LOP3.LUT R11, R14, 0x1, RZ, 0xc0, !PT ;  /* 0x000000010e0b7812 */ /* 0x000fe200078ec0ff */
[----:B------:R-:W-:Y:S01]  /*2e10*/  IMAD.MOV.U32 R32, RZ, RZ, -0x1 ;  /* 0xffffffffff207424 */ /* 0x000fe200078e00ff */
[----:B------:R-:W-:-:S02]  /*2e20*/  IADD3 R24, RZ, -R13, -R12 ;  /* 0x8000000dff187210 */ /* 0x000fc40007ffe80c */
[----:B------:R-:W-:Y:S01]  /*2e30*/  LOP3.LUT R14, R0, 0x3, RZ, 0xc0, !PT ;  /* 0x00000003000e7812 */ /* 0x000fe200078ec0ff */
[----:B------:R-:W-:Y:S01]  /*2e40*/  IMAD.SHL.U32 R35, R11, 0x40, RZ ;  /* 0x000000400b237824 */ /* 0x000fe200078e00ff */
[----:B------:R-:W-:Y:S01]  /*2e50*/  LOP3.LUT R28, R7, 0x6, R28, 0xf8, !PT ;  /* 0x00000006071c7812 */ /* 0x000fe200078ef81c */
[----:B------:R-:W-:Y:S02]  /*2e60*/  IMAD R24, R11, -0x40, R24 ;  /* 0xffffffc00b187824 */ /* 0x000fe400078e0218 */
[----:B------:R-:W-:Y:S01]  /*2e70*/  IMAD.SHL.U32 R11, R10, 0x100, RZ ;  /* 0x000001000a0b7824 */ /* 0x000fe200078e00ff */
[----:B------:R-:W-:Y:S02]  /*2e80*/  LOP3.LUT R35, R35, 0x40, R12, 0xe2, !PT ;  /* 0x0000004023237812 */ /* 0x000fe400078ee20c */
[----:B-1----:R-:W-:Y:S01]  /*2e90*/  ISETP.GE.AND P1, PT, R7, R15, PT ;  /* 0x0000000f0700720c */ /* 0x002fe20003f26270 */
[----:B------:R-:W-:Y:S01]  /*2ea0*/  IMAD R14, R14, -0x2, R15 ;  /* 0xfffffffe0e0e7824 */ /* 0x000fe200078e020f */
[----:B------:R-:W-:-:S02]  /*2eb0*/  IADD3 R34, -R11, UR6, R24 ;  /* 0x000000060b227c10 */ /* 0x000fc4000fffe118 */
[----:B------:R-:W-:Y:S01]  /*2ec0*/  ISETP.GE.OR P1, PT, R11, UR6, P1 ;  /* 0x000000060b007c0c */ /* 0x000fe20008f26670 */
[----:B------:R-:W-:Y:S01]  /*2ed0*/  IMAD.IADD R33, R14, 0x1, -R7 ;  /* 0x000000010e217824 */ /* 0x000fe200078e0a07 */
[----:B------:R-:W-:-:S11]  /*2ee0*/  LOP3.LUT R35, R26, R35, R13, 0xfe, !PT ;  /* 0x000000231a237212 */ /* 0x000fd600078efe0d */
[----:B------:R-:W-:Y:S05]  /*2ef0*/  @P1 BRA `(.L_x_35) ;  /* 0x0000004800241947 */ /* 0x000fea0003800000 */
[----:B------:R-:W0:Y:S01]  /*2f00*/  LDC.64 R30, c[0x0][0x5c8] ;  /* 0x00017200ff1e7b82 */ /* 0x000e220000000a00 */
[----:B------:R-:W-:Y:S01]  /*2f10*/  SHF.R.S32.HI R37, RZ, 0x1f, R6 ;  /* 0x0000001fff257819 */ /* 0x000fe20000011406 */
[----:B------:R-:W-:Y:S01]  /*2f20*/  ULDC.64 UR6, c[0x0][0x5d0] ;  /* 0x0001740000067ab9 */ /* 0x000fe20000000a00 */
[--C-:B------:R-:W-:Y:S01]  /*2f30*/  SHF.R.S32.HI R29, RZ, 0x1f, R28.reuse ;  /* 0x0000001fff1d7819 */ /* 0x100fe2000001141c */
[----:B------:R-:W-:Y:S02]  /*2f40*/  BSSY B0, `(.L_x_35) ;  /* 0x0000484000007945 */ /* 0x000fe40003800000 */
[----:B------:R-:W-:Y:S02]  /*2f50*/  IMAD R7, R37, UR6, RZ ;  /* 0x0000000625077c24 */ /* 0x000fe4000f8e02ff */
[----:B------:R-:W-:-:S04]  /*2f60*/  IMAD.WIDE.U32 R10, R6, UR6, R28 ;  /* 0x00000006060a7c25 */ /* 0x000fc8000f8e001c */
[----:B------:R-:W-:Y:S01]  /*2f70*/  IMAD R7, R6, UR7, R7 ;  /* 0x0000000706077c24 */ /* 0x000fe2000f8e0207 */
[----:B------:R-:W-:-:S03]  /*2f80*/  ULDC.64 UR6, c[0x0][0x5c0] ;  /* 0x0001700000067ab9 */ /* 0x000fc60000000a00 */
[----:B------:R-:W-:Y:S02]  /*2f90*/  IMAD.IADD R11, R11, 0x1, R7 ;  /* 0x000000010b0b7824 */ /* 0x000fe400078e0207 */
[----:B0-----:R-:W-:-:S04]  /*2fa0*/  IMAD R12, R27, R30, RZ ;  /* 0x0000001e1b0c7224 */ /* 0x001fc800078e02ff */
[C---:B------:R-:W-:Y:S02]  /*2fb0*/  IMAD R7, R35.reuse, R31, R12 ;  /* 0x0000001f23077224 */ /* 0x040fe400078e020c */
[----:B------:R-:W-:-:S04]  /*2fc0*/  IMAD.WIDE.U32 R12, R35, R30, R10 ;  /* 0x0000001e230c7225 */ /* 0x000fc800078e000a */
[C---:B------:R-:W-:Y:S01]  /*2fd0*/  IMAD.SHL.U32 R11, R30.reuse, 0x80, RZ ;  /* 0x000000801e0b7824 */ /* 0x040fe200078e00ff */
[----:B------:R-:W-:Y:S01]  /*2fe0*/  LEA R14, P2, R30, R12, 0x3 ;  /* 0x0000000c1e0e7211 */ /* 0x000fe200078418ff */
[----:B------:R-:W-:Y:S01]  /*2ff0*/  IMAD.IADD R36, R13, 0x1, R7 ;  /* 0x000000010d247824 */ /* 0x000fe200078e0207 */
[C---:B------:R-:W-:Y:S02]  /*3000*/  IADD3 R24, P1, R12.reuse, UR6, RZ ;  /* 0x000000060c187c10 */ /* 0x040fe4000ff3e0ff */
[----:B------:R-:W-:Y:S02]  /*3010*/  IADD3 R12, P5, P6, R12, UR6, R11 ;  /* 0x000000060c0c7c10 */ /* 0x000fe4000febe00b */
[C-C-:B------:R-:W-:Y:S02]  /*3020*/  SHF.L.U64.HI R7, R30.reuse, 0x7, R31.reuse ;  /* 0x000000071e077819 */ /* 0x140fe4000001021f */
[----:B------:R-:W-:Y:S02]  /*3030*/  LEA.HI.X R30, R30, R36, R31, 0x3, P2 ;  /* 0x000000241e1e7211 */ /* 0x000fe400010f1c1f */
[----:B------:R-:W-:-:S02]  /*3040*/  IADD3.X R13, R36, UR7, R7, P5, P6 ;  /* 0x00000007240d7c10 */ /* 0x000fc4000afec407 */
[----:B---3-5:R-:W-:Y:S02]  /*3050*/  FSETP.NEU.AND P5, PT, R9, RZ, PT ;  /* 0x000000ff0900720b */ /* 0x028fe40003fad000 */
[----:B------:R-:W-:Y:S02]  /*3060*/  IADD3.X R25, R36, UR7, RZ, P1, !PT ;  /* 0x0000000724197c10 */ /* 0x000fe40008ffe4ff */
[C---:B------:R-:W-:Y:S02]  /*3070*/  IADD3 R10, P1, P2, R14.reuse, UR6, R11 ;  /* 0x000000060e0a7c10 */ /* 0x040fe4000fa3e00b */
[----:B------:R-:W-:Y:S02]  /*3080*/  IADD3 R14, P3, R14, UR6, RZ ;  /* 0x000000060e0e7c10 */ /* 0x000fe4000ff7e0ff */
[C---:B------:R-:W-:Y:S02]  /*3090*/  IADD3.X R11, R30.reuse, UR7, R7, P1, P2 ;  /* 0x000000071e0b7c10 */ /* 0x040fe40008fe4407 */
[----:B------:R-:W-:-:S03]  /*30a0*/  IADD3.X R15, R30, UR7, RZ, P3, !PT ;  /* 0x000000071e0f7c10 */ /* 0x000fc60009ffe4ff */
[----:B------:R-:W-:Y:S06]  /*30b0*/  @!P5 BRA `(.L_x_36) ;  /* 0x0000003400a0d947 */ /* 0x000fec0003800000 */
[----:B------:R-:W-:Y:S01]  /*30c0*/  ULDC.64 UR6, c[0x0][0x5b8] ;  /* 0x00016e0000067ab9 */ /* 0x000fe20000000a00 */
[----:B------:R-:W-:Y:S01]  /*30d0*/  ISETP.GE.AND P1, PT, R34, 0x1, PT ;  /* 0x000000012200780c */ /* 0x000fe20003f26270 */
[----:B------:R-:W-:Y:S01]  /*30e0*/  IMAD R7, R37, UR6, RZ ;  /* 0x0000000625077c24 */ /* 0x000fe2000f8e02ff */
[----:B------:R-:W-:Y:S01]  /*30f0*/  ULDC.64 UR10, c[0x0][0x5a8] ;  /* 0x00016a00000a7ab9 */ /* 0x000fe20000000a00 */
[C---:B------:R-:W-:Y:S01]  /*3100*/  IMAD.WIDE.U32 R28, R6.reuse, UR6, R28 ;  /* 0x00000006061c7c25 */ /* 0x040fe2000f8e001c */
[----:B------:R-:W-:Y:S01]  /*3110*/  ISETP.LT.OR P5, PT, R33, 0x1, !P1 ;  /* 0x000000012100780c */ /* 0x000fe20004fa1670 */
[----:B------:R-:W-:Y:S02]  /*3120*/  BSSY B1, `(.L_x_37) ;  /* 0x000000d000017945 */ /* 0x000fe40003800000 */
[----:B------:R-:W-:Y:S01]  /*3130*/  IMAD R7, R6, UR7, R7 ;  /* 0x0000000706077c24 */ /* 0x000fe2000f8e0207 */
[----:B------:R-:W-:Y:S01]  /*3140*/  ULDC.64 UR6, c[0x0][0x5b0] ;  /* 0x00016c0000067ab9 */ /* 0x000fe20000000a00 */
[----:B------:R-:W-:-:S02]  /*3150*/  IMAD.MOV.U32 R6, RZ, RZ, R28 ;  /* 0x000000ffff067224 */ /* 0x000fc400078e001c */
[----:B------:R-:W-:Y:S02]  /*3160*/  IMAD.IADD R7, R29, 0x1, R7 ;  /* 0x000000011d077824 */ /* 0x000fe400078e0207 */
[----:B------:R-:W-:Y:S02]  /*3170*/  IMAD R30, R27, UR6, RZ ;  /* 0x000000061b1e7c24 */ /* 0x000fe4000f8e02ff */
[----:B------:R-:W-:-:S04]  /*3180*/  IMAD.WIDE.U32 R28, R35, UR6, R6 ;  /* 0x00000006231c7c25 */ /* 0x000fc8000f8e0006 */
[--C-:B------:R-:W-:Y:S01]  /*3190*/  IMAD R31, R35, UR7, R30.reuse ;  /* 0x00000007231f7c24 */ /* 0x100fe2000f8e021e */
[----:B------:R-:W-:Y:S02]  /*31a0*/  IADD3 R28, P2, R28, UR10, RZ ;  /* 0x0000000a1c1c7c10 */ /* 0x000fe4000ff5e0ff */
[----:B------:R-:W-:Y:S02]  /*31b0*/  PRMT R30, RZ, 0x7610, R30 ;  /* 0x00007610ff1e7816 */ /* 0x000fe4000000001e */
[----:B------:R-:W-:Y:S01]  /*31c0*/  IADD3.X R29, R29, UR11, R31, P2, !PT ;  /* 0x0000000b1d1d7c10 */ /* 0x000fe200097fe41f */
[----:B------:R-:W-:Y:S08]  /*31d0*/  @P5 BRA `(.L_x_38) ;  /* 0x0000000000045947 */ /* 0x000ff00003800000 */
[----:B------:R0:W5:Y:S02]  /*31e0*/  LDG.E.U8 R30, desc[UR18][R28.64] ;  /* 0x000000121c1e7981 */ /* 0x000164000c1e1100 */
.L_x_38:
[----:B------:R-:W-:Y:S05]  /*31f0*/  BSYNC B1 ;  /* 0x0000000000017941 */ /* 0x000fea0003800000 */
.L_x_37:
[----:B-----5:R-:W-:Y:S01]  /*3200*/  LOP3.LUT R30, R30, 0xff, RZ, 0xc0, !PT ;  /* 0x000000ff1e1e7812 */ /* 0x020fe200078ec0ff */
[----:B------:R-:W-:Y:S01]  /*3210*/  BSSY B1, `(.L_x_39) ;  /* 0x000000b000017945 */ /* 0x000fe20003800000 */
[----:B------:R-:W-:Y:S02]  /*3220*/  ISETP.LT.OR P3, PT, R33, 0x2, !P1 ;  /* 0x000000022100780c */ /* 0x000fe40004f61670 */
[----:B------:R-:W-:-:S05]  /*3230*/  F2FP.F16.E4M3.UNPACK_B R30, R30 ;  /* 0x0000001eff1e723e */ /* 0x000fca00020006ff */
[----:B------:R-:W-:-:S05]  /*3240*/  HADD2.F32 R30, -RZ, R30.H0_H0 ;  /* 0x2000001eff1e7230 */ /* 0x000fca0000004100 */
[----:B------:R-:W-:-:S04]  /*3250*/  FMUL R30, R30, R9 ;  /* 0x000000091e1e7220 */ /* 0x000fc80000400000 */
[----:B--2---:R-:W-:-:S05]  /*3260*/  FFMA R30, R143, R8, R30 ;  /* 0x000000088f1e7223 */ /* 0x004fca000000001e */
[----:B------:R-:W-:Y:S02]  /*3270*/  F2FP.SATFINITE.E4M3.F32.PACK_AB_MERGE_C R31, RZ, R30, RZ ;  /* 0x0000001eff1f723e */ /* 0x000fe400048070ff */
[----:B------:R-:W-:-:S03]  /*3280*/  PRMT R30, RZ, 0x7610, R30 ;  /* 0x00007610ff1e7816 */ /* 0x000fc6000000001e */
[----:B------:R1:W-:Y:S01]  /*3290*/  @!P5 STG.E.U8 desc[UR18][R24.64], R31 ;  /* 0x0000001f1800d986 */ /* 0x0003e2000c101112 */
[----:B------:R-:W-:Y:S05]  /*32a0*/  @P3 BRA `(.L_x_40) ;  /* 0x0000000000043947 */ /* 0x000fea0003800000 */
[----:B------:R2:W5:Y:S02]  /*32b0*/  LDG.E.U8 R30, desc[UR18][R28.64+0x1] ;  /* 0x000001121c1e7981 */ /* 0x000564000c1e1100 */
.L_x_40:
[----:B------:R-:W-:Y:S05]  /*32c0*/  BSYNC B1 ;  /* 0x0000000000017941 */ /* 0x000fea0003800000 */
.L_x_39:
[----:B-----5:R-:W-:Y:S01]  /*32d0*/  LOP3.LUT R30, R30, 0xff, RZ, 0xc0, !PT ;  /* 0x000000ff1e1e7812 */ /* 0x020fe200078ec0ff */
[----:B------:R-:W-:Y:S01]  /*32e0*/  BSSY B1, `(.L_x_41) ;  /* 0x0000013000017945 */ /* 0x000fe20003800000 */
[----:B------:R-:W-:Y:S02]  /*32f0*/  IADD3 R39, P2, R35, 0x8, RZ ;  /* 0x0000000823277810 */ /* 0x000fe40007f5e0ff */
[----:B------:R-:W-:-:S03]  /*3300*/  F2FP.F16.E4M3.UNPACK_B R30, R30 ;  /* 0x0000001eff1e723e */ /* 0x000fc600020006ff */
[----:B-1----:R-:W-:Y:S01]  /*3310*/  IMAD.X R31, RZ, RZ, R27, P2 ;  /* 0x000000ffff1f7224 */ /* 0x002fe200010e061b */
[----:B------:R-:W-:Y:S01]  /*3320*/  ISETP.GE.AND P2, PT, R34, 0x9, PT ;  /* 0x000000092200780c */ /* 0x000fe20003f46270 */
[----:B------:R-:W-:Y:S02]  /*3330*/  HADD2.F32 R30, -RZ, R30.H0_H0 ;  /* 0x2000001eff1e7230 */ /* 0x000fe40000004100 */
[----:B------:R-:W-:Y:S01]  /*3340*/  IMAD R36, R31, UR6, RZ ;  /* 0x000000061f247c24 */ /* 0x000fe2000f8e02ff */
[----:B------:R-:W-:Y:S02]  /*3350*/  ISETP.LT.OR P5, PT, R33, 0x1, !P2 ;  /* 0x000000012100780c */ /* 0x000fe400057a1670 */
[----:B------:R-:W-:Y:S01]  /*3360*/  FMUL R37, R30, R9 ;  /* 0x000000091e257220 */ /* 0x000fe20000400000 */
[----:B------:R-:W-:-:S04]  /*3370*/  IMAD.WIDE.U32 R30, R39, UR6, R6 ;  /* 0x00000006271e7c25 */ /* 0x000fc8000f8e0006 */
[----:B------:R-:W-:Y:S01]  /*3380*/  FFMA R37, R142, R8, R37 ;  /* 0x000000088e257223 */ /* 0x000fe20000000025 */
[--C-:B------:R-:W-:Y:S01]  /*3390*/  IMAD R39, R39, UR7, R36.reuse ;  /* 0x0000000727277c24 */ /* 0x100fe2000f8e0224 */
[----:B------:R-:W-:Y:S02]  /*33a0*/  IADD3 R30, P6, R30, UR10, RZ ;  /* 0x0000000a1e1e7c10 */ /* 0x000fe4000ffde0ff */
[----:B------:R-:W-:Y:S02]  /*33b0*/  PRMT R36, RZ, 0x7610, R36 ;  /* 0x00007610ff247816 */ /* 0x000fe40000000024 */
[----:B------:R-:W-:Y:S02]  /*33c0*/  F2FP.SATFINITE.E4M3.F32.PACK_AB_MERGE_C R37, RZ, R37, RZ ;  /* 0x00000025ff25723e */ /* 0x000fe400048070ff */
[----:B------:R-:W-:-:S03]  /*33d0*/  IADD3.X R31, R31, UR11, R39, P6, !PT ;  /* 0x0000000b1f1f7c10 */ /* 0x000fc6000b7fe427 */
[----:B------:R1:W-:Y:S01]  /*33e0*/  @!P3 STG.E.U8 desc[UR18][R24.64+0x1], R37 ;  /* 0x000001251800b986 */ /* 0x0003e2000c101112 */
[----:B------:R-:W-:Y:S05]  /*33f0*/  @P5 BRA `(.L_x_42) ;  /* 0x0000000000045947 */ /* 0x000fea0003800000 */
[----:B------:R3:W5:Y:S02]  /*3400*/  LDG.E.U8 R36, desc[UR18][R30.64] ;  /* 0x000000121e247981 */ /* 0x000764000c1e1100 */
.L_x_42:
[----:B------:R-:W-:Y:S05]  /*3410*/  BSYNC B1 ;  /* 0x0000000000017941 */ /* 0x000fea0003800000 */
.L_x_41:
[----:B-----5:R-:W-:Y:S01]  /*3420*/  LOP3.LUT R36, R36, 0xff, RZ, 0xc0, !PT ;  /* 0x000000ff24247812 */ /* 0x020fe200078ec0ff */
[----:B------:R-:W-:Y:S01]  /*3430*/  BSSY B1, `(.L_x_43) ;  /* 0x000000b000017945 */ /* 0x000fe20003800000 */
[----:B------:R-:W-:Y:S02]  /*3440*/  ISETP.LT.OR P3, PT, R33, 0x2, !P2 ;  /* 0x000000022100780c */ /* 0x000fe40005761670 */
[----:B------:R-:W-:-:S05]  /*3450*/  F2FP.F16.E4M3.UNPACK_B R36, R36 ;  /* 0x00000024ff24723e */ /* 0x000fca00020006ff */
[----:B------:R-:W-:-:S05]  /*3460*/  HADD2.F32 R36, -RZ, R36.H0_H0 ;  /* 0x20000024ff247230 */ /* 0x000fca0000004100 */
[----:B------:R-:W-:-:S04]  /*3470*/  FMUL R36, R36, R9 ;  /* 0x0000000924247220 */ /* 0x000fc80000400000 */
[----:B------:R-:W-:-:S05]  /*3480*/  FFMA R36, R141, R8, R36 ;  /* 0x000000088d247223 */ /* 0x000fca0000000024 */
[----:B-1----:R-:W-:Y:S02]  /*3490*/  F2FP.SATFINITE.E4M3.F32.PACK_AB_MERGE_C R37, RZ, R36, RZ ;  /* 0x00000024ff25723e */ /* 0x002fe400048070ff */
[----:B------:R-:W-:-:S03]  /*34a0*/  PRMT R36, RZ, 0x7610, R36 ;  /* 0x00007610ff247816 */ /* 0x000fc60000000024 */
[----:B------:R1:W-:Y:S01]  /*34b0*/  @!P5 STG.E.U8 desc[UR18][R14.64], R37 ;  /* 0x000000250e00d986 */ /* 0x0003e2000c101112 */
[----:B------:R-:W-:Y:S05]  /*34c0*/  @P3 BRA `(.L_x_44) ;  /* 0x0000000000043947 */ /* 0x000fea0003800000 */
[----:B------:R4:W5:Y:S02]  /*34d0*/  LDG.E.U8 R36, desc[UR18][R30.64+0x1] ;  /* 0x000001121e247981 */ /* 0x000964000c1e1100 */
.L_x_44:
[----:B------:R-:W-:Y:S05]  /*34e0*/  BSYNC B1 ;  /* 0x0000000000017941 */ /* 0x000fea0003800000 */
.L_x_43:
[----:B-----5:R-:W-:Y:S01]  /*34f0*/  LOP3.LUT R36, R36, 0xff, RZ, 0xc0, !PT ;  /* 0x000000ff24247812 */ /* 0x020fe200078ec0ff */
[----:B------:R-:W-:Y:S01]  /*3500*/  BSSY B1, `(.L_x_45) ;  /* 0x000000b000017945 */ /* 0x000fe20003800000 */
[----:B------:R-:W-:Y:S02]  /*3510*/  ISETP.LT.OR P5, PT, R33, 0x9, !P1 ;  /* 0x000000092100780c */ /* 0x000fe40004fa1670 */
[----:B------:R-:W-:-:S05]  /*3520*/  F2FP.F16.E4M3.UNPACK_B R36, R36 ;  /* 0x00000024ff24723e */ /* 0x000fca00020006ff */
[----:B------:R-:W-:-:S05]  /*3530*/  HADD2.F32 R36, -RZ, R36.H0_H0 ;  /* 0x20000024ff247230 */ /* 0x000fca0000004100 */
[----:B-1----:R-:W-:Y:S01]  /*3540*/  FMUL R37, R36, R9 ;  /* 0x0000000924257220 */ /* 0x002fe20000400000 */
[----:B------:R-:W-:-:S03]  /*3550*/  PRMT R36, RZ, 0x7610, R36 ;  /* 0x00007610ff247816 */ /* 0x000fc60000000024 */
[----:B------:R-:W-:-:S05]  /*3560*/  FFMA R37, R140, R8, R37 ;  /* 0x000000088c257223 */ /* 0x000fca0000000025 */
[----:B------:R-:W-:-:S05]  /*3570*/  F2FP.SATFINITE.E4M3.F32.PACK_AB_MERGE_C R37, RZ, R37, RZ ;  /* 0x00000025ff25723e */ /* 0x000fca00048070ff */
[----:B------:R1:W-:Y:S01]  /*3580*/  @!P3 STG.E.U8 desc[UR18][R14.64+0x1], R37 ;  /* 0x000001250e00b986 */ /* 0x0003e2000c101112 */
[----:B------:R-:W-:Y:S05]  /*3590*/  @P5 BRA `(.L_x_46) ;  /* 0x0000000000045947 */ /* 0x000fea0003800000 */
[----:B------:R0:W5:Y:S02]  /*35a0*/  LDG.E.U8 R36, desc[UR18][R28.64+0x8] ;  /* 0x000008121c247981 */ /* 0x000164000c1e1100 */
.L_x_46:
[----:B------:R-:W-:Y:S05]  /*35b0*/  BSYNC B1 ;  /* 0x0000000000017941 */ /* 0x000fea0003800000 */
.L_x_45:
        /* <DEDUP_REMOVED lines=12> */
.L_x_48:
[----:B------:R-:W-:Y:S05]  /*3680*/  BSYNC B1 ;  /* 0x0000000000017941 */ /* 0x000fea0003800000 */
.L_x_47:
        /* <DEDUP_REMOVED lines=12> */
.L_x_50:
[----:B------:R-:W-:Y:S05]  /*3750*/  BSYNC B1 ;  /* 0x0000000000017941 */ /* 0x000fea0003800000 */
.L_x_49:
        /* <DEDUP_REMOVED lines=12> */
.L_x_52:
[----:B------:R-:W-:Y:S05]  /*3820*/  BSYNC B1 ;  /* 0x0000000000017941 */ /* 0x000fea0003800000 */
.L_x_51:
        /* <DEDUP_REMOVED lines=12> */
.L_x_54:
[----:B------:R-:W-:Y:S05]  /*38f0*/  BSYNC B1 ;  /* 0x0000000000017941 */ /* 0x000fea0003800000 */
.L_x_53:
        /* <DEDUP_REMOVED lines=12> */
.L_x_56:
[----:B------:R-:W-:Y:S05]  /*39c0*/  BSYNC B1 ;  /* 0x0000000000017941 */ /* 0x000fea0003800000 */
.L_x_55:
        /* <DEDUP_REMOVED lines=12> */
.L_x_58:
[----:B------:R-:W-:Y:S05]  /*3a90*/  BSYNC B1 ;  /* 0x0000000000017941 */ /* 0x000fea0003800000 */
.L_x_57:
        /* <DEDUP_REMOVED lines=12> */
.L_x_60:
[----:B------:R-:W-:Y:S05]  /*3b60*/  BSYNC B1 ;  /* 0x0000000000017941 */ /* 0x000fea0003800000 */
.L_x_59:
        /* <DEDUP_REMOVED lines=12> */
.L_x_62:
[----:B------:R-:W-:Y:S05]  /*3c30*/  BSYNC B1 ;  /* 0x0000000000017941 */ /* 0x000fea0003800000 */
.L_x_61:
        /* <DEDUP_REMOVED lines=12> */
.L_x_64:
[----:B------:R-:W-:Y:S05]  /*3d00*/  BSYNC B1 ;  /* 0x0000000000017941 */ /* 0x000fea0003800000 */
.L_x_63:
        /* <DEDUP_REMOVED lines=12> */
.L_x_66:
[----:B------:R-:W-:Y:S05]  /*3dd0*/  BSYNC B1 ;  /* 0x0000000000017941 */ /* 0x000fea0003800000 */
.L_x_65:
        /* <DEDUP_REMOVED lines=12> */
.L_x_68:
[----:B------:R-:W-:Y:S05]  /*3ea0*/  BSYNC B1 ;  /* 0x0000000000017941 */ /* 0x000fea0003800000 */
.L_x_67:
        /* <DEDUP_REMOVED lines=12> */
.L_x_70:
[----:B------:R-:W-:Y:S05]  /*3f70*/  BSYNC B1 ;  /* 0x0000000000017941 */ /* 0x000fea0003800000 */
.L_x_69:
        /* <DEDUP_REMOVED lines=12> */
.L_x_72:
[----:B------:R-:W-:Y:S05]  /*4040*/  BSYNC B1 ;  /* 0x0000000000017941 */ /* 0x000fea0003800000 */
.L_x_71:
        /* <DEDUP_REMOVED lines=12> */
.L_x_74:
[----:B------:R-:W-:Y:S05]  /*4110*/  BSYNC B1 ;  /* 0x0000000000017941 */ /* 0x000fea0003800000 */
.L_x_73:
        /* <DEDUP_REMOVED lines=12> */
.L_x_76:
[----:B------:R-:W-:Y:S05]  /*41e0*/  BSYNC B1 ;  /* 0x0000000000017941 */ /* 0x000fea0003800000 */
.L_x_75:
        /* <DEDUP_REMOVED lines=12> */
.L_x_78:
[----:B------:R-:W-:Y:S05]  /*42b0*/  BSYNC B1 ;  /* 0x0000000000017941 */ /* 0x000fea0003800000 */
.L_x_77:
        /* <DEDUP_REMOVED lines=12> */
.L_x_80:
[----:B------:R-:W-:Y:S05]  /*4380*/  BSYNC B1 ;  /* 0x0000000000017941 */ /* 0x000fea0003800000 */
.L_x_79:
        /* <DEDUP_REMOVED lines=12> */
.L_x_82:
[----:B------:R-:W-:Y:S05]  /*4450*/  BSYNC B1 ;  /* 0x0000000000017941 */ /* 0x000fea0003800000 */
.L_x_81:
        /* <DEDUP_REMOVED lines=12> */
.L_x_84:
[----:B------:R-:W-:Y:S05]  /*4520*/  BSYNC B1 ;  /* 0x0000000000017941 */ /* 0x000fea0003800000 */
.L_x_83:
        /* <DEDUP_REMOVED lines=12> */
.L_x_86:
[----:B------:R-:W-:Y:S05]  /*45f0*/  BSYNC B1 ;  /* 0x0000000000017941 */ /* 0x000fea0003800000 */
.L_x_85:
        /* <DEDUP_REMOVED lines=12> */
.L_x_88:
[----:B------:R-:W-:Y:S05]  /*46c0*/  BSYNC B1 ;  /* 0x0000000000017941 */ /* 0x000fea0003800000 */
.L_x_87:
        /* <DEDUP_REMOVED lines=12> */
.L_x_90:
[----:B------:R-:W-:Y:S05]  /*4790*/  BSYNC B1 ;  /* 0x0000000000017941 */ /* 0x000fea0003800000 */
.L_x_89:
        /* <DEDUP_REMOVED lines=12> */
.L_x_92:
[----:B------:R-:W-:Y:S05]  /*4860*/  BSYNC B1 ;  /* 0x0000000000017941 */ /* 0x000fea0003800000 */
.L_x_91:
        /* <DEDUP_REMOVED lines=12> */
.L_x_94:
[----:B------:R-:W-:Y:S05]  /*4930*/  BSYNC B1 ;  /* 0x0000000000017941 */ /* 0x000fea0003800000 */
.L_x_93:
        /* <DEDUP_REMOVED lines=12> */
.L_x_96:
[----:B------:R-:W-:Y:S05]  /*4a00*/  BSYNC B1 ;  /* 0x0000000000017941 */ /* 0x000fea0003800000 */
.L_x_95:
[----:B-----5:R-:W-:Y:S01]  /*4a10*/  LOP3.LUT R36, R36, 0xff, RZ, 0xc0, !PT ;  /* 0x000000ff24247812 */ /* 0x020fe200078ec0ff */
[----:B------:R-:W-:Y:S01]  /*4a20*/  BSSY B1, `(.L_x_97) ;  /* 0x000000b000017945 */ /* 0x000fe20003800000 */
[----:B------:R-:W-:Y:S02]  /*4a30*/  ISETP.LT.OR P3, PT, R33, 0x39, !P2 ;  /* 0x000000392100780c */ /* 0x000fe40005761670 */
[----:B------:R-:W-:Y:S02]  /*4a40*/  F2FP.F16.E4M3.UNPACK_B R36, R36 ;  /* 0x00000024ff24723e */ /* 0x000fe400020006ff */
[----:B0-2---:R-:W-:-:S03]  /*4a50*/  PRMT R28, RZ, 0x7610, R28 ;  /* 0x00007610ff1c7816 */ /* 0x005fc6000000001c */
[----:B------:R-:W-:-:S05]  /*4a60*/  HADD2.F32 R36, -RZ, R36.H0_H0 ;  /* 0x20000024ff247230 */ /* 0x000fca0000004100 */
[----:B------:R-:W-:-:S04]  /*4a70*/  FMUL R29, R36, R9 ;  /* 0x00000009241d7220 */ /* 0x000fc80000400000 */
[----:B------:R-:W-:-:S05]  /*4a80*/  FFMA R29, R114, R8, R29 ;  /* 0x00000008721d7223 */ /* 0x000fca000000001d */
[----:B------:R-:W-:-:S05]  /*4a90*/  F2FP.SATFINITE.E4M3.F32.PACK_AB_MERGE_C R29, RZ, R29, RZ ;  /* 0x0000001dff1d723e */ /* 0x000fca00048070ff */
[----:B------:R0:W-:Y:S01]  /*4aa0*/  @!P1 STG.E.U8 desc[UR18][R24.64+0x39], R29 ;  /* 0x0000391d18009986 */ /* 0x0001e2000c101112 */
[----:B------:R-:W-:Y:S05]  /*4ab0*/  @P3 BRA `(.L_x_98) ;  /* 0x0000000000043947 */ /* 0x000fea0003800000 */
[----:B------:R2:W5:Y:S02]  /*4ac0*/  LDG.E.U8 R28, desc[UR18][R30.64+0x38] ;  /* 0x000038121e1c7981 */ /* 0x000564000c1e1100 */
.L_x_98:
[----:B------:R-:W-:Y:S05]  /*4ad0*/  BSYNC B1 ;  /* 0x0000000000017941 */ /* 0x000fea0003800000 */
.L_x_97:
[----:B-----5:R-:W-:Y:S01]  /*4ae0*/  LOP3.LUT R28, R28, 0xff, RZ, 0xc0, !PT ;  /* 0x000000ff1c1c7812 */ /* 0x020fe200078ec0ff */
[----:B------:R-:W-:Y:S01]  /*4af0*/  BSSY B1, `(.L_x_99) ;  /* 0x000000b000017945 */ /* 0x000fe20003800000 */
[----:B------:R-:W-:Y:S02]  /*4b00*/  ISETP.LT.OR P2, PT, R33, 0x3a, !P2 ;  /* 0x0000003a2100780c */ /* 0x000fe40005741670 */
[----:B------:R-:W-:Y:S02]  /*4b10*/  F2FP.F16.E4M3.UNPACK_B R28, R28 ;  /* 0x0000001cff1c723e */ /* 0x000fe400020006ff */
[----:B01----:R-:W-:-:S03]  /*4b20*/  PRMT R24, RZ, 0x7610, R24 ;  /* 0x00007610ff187816 */ /* 0x003fc60000000018 */
[----:B------:R-:W-:-:S05]  /*4b30*/  HADD2.F32 R28, -RZ, R28.H0_H0 ;  /* 0x2000001cff1c7230 */ /* 0x000fca0000004100 */
[----:B------:R-:W-:-:S04]  /*4b40*/  FMUL R28, R28, R9 ;  /* 0x000000091c1c7220 */ /* 0x000fc80000400000 */
[----:B------:R-:W-:-:S05]  /*4b50*/  FFMA R28, R113, R8, R28 ;  /* 0x00000008711c7223 */ /* 0x000fca000000001c */
[----:B------:R-:W-:-:S05]  /*4b60*/  F2FP.SATFINITE.E4M3.F32.PACK_AB_MERGE_C R25, RZ, R28, RZ ;  /* 0x0000001cff19723e */ /* 0x000fca00048070ff */
[----:B------:R0:W-:Y:S01]  /*4b70*/  @!P3 STG.E.U8 desc[UR18][R14.64+0x38], R25 ;  /* 0x000038190e00b986 */ /* 0x0001e2000c101112 */
[----:B------:R-:W-:Y:S05]  /*4b80*/  @P2 BRA `(.L_x_100) ;  /* 0x0000000000042947 */ /* 0x000fea0003800000 */
[----:B------:R1:W5:Y:S02]  /*4b90*/  LDG.E.U8 R24, desc[UR18][R30.64+0x39] ;  /* 0x000039121e187981 */ /* 0x000364000c1e1100 */
.L_x_100:
[----:B------:R-:W-:Y:S05]  /*4ba0*/  BSYNC B1 ;  /* 0x0000000000017941 */ /* 0x000fea0003800000 */
.L_x_99:
[----:B-----5:R-:W-:Y:S01]  /*4bb0*/  LOP3.LUT R24, R24, 0xff, RZ, 0xc0, !PT ;  /* 0x000000ff18187812 */ /* 0x020fe200078ec0ff */
[----:B------:R-:W-:Y:S01]  /*4bc0*/  BSSY B1, `(.L_x_101) ;  /* 0x0000013000017945 */ /* 0x000fe20003800000 */
[----:B-1234-:R-:W-:Y:S02]  /*4bd0*/  IADD3 R31, P1, R35, 0x80, RZ ;  /* 0x00000080231f7810 */ /* 0x01efe40007f3e0ff */
[----:B------:R-:W-:-:S03]  /*4be0*/  F2FP.F16.E4M3.UNPACK_B R24, R24 ;  /* 0x00000018ff18723e */ /* 0x000fc600020006ff */
[----:B0-----:R-:W-:Y:S01]  /*4bf0*/  IMAD.X R25, RZ, RZ, R27, P1 ;  /* 0x000000ffff197224 */ /* 0x001fe200008e061b */
        /* <DEDUP_REMOVED lines=15> */
.L_x_102:
[----:B------:R-:W-:Y:S05]  /*4cf0*/  BSYNC B1 ;  /* 0x0000000000017941 */ /* 0x000fea0003800000 */
.L_x_101:
[----:B-----5:R-:W-:Y:S01]  /*4d00*/  LOP3.LUT R28, R28, 0xff, RZ, 0xc0, !PT ;  /* 0x000000ff1c1c7812 */ /* 0x020fe200078ec0ff */
[----:B------:R-:W-:Y:S01]  /*4d10*/  BSSY B1, `(.L_x_103) ;  /* 0x000000b000017945 */ /* 0x000fe20003800000 */
[----:B------:R-:W-:Y:S02]  /*4d20*/  ISETP.LT.OR P3, PT, R33, 0x2, !P1 ;  /* 0x000000022100780c */ /* 0x000fe40004f61670 */
[----:B------:R-:W-:Y:S02]  /*4d30*/  F2FP.F16.E4M3.UNPACK_B R28, R28 ;  /* 0x0000001cff1c723e */ /* 0x000fe400020006ff */
[----:B0-----:R-:W-:-:S03]  /*4d40*/  PRMT R14, RZ, 0x7610, R14 ;  /* 0x00007610ff0e7816 */ /* 0x001fc6000000000e */
[----:B------:R-:W-:-:S05]  /*4d50*/  HADD2.F32 R28, -RZ, R28.H0_H0 ;  /* 0x2000001cff1c7230 */ /* 0x000fca0000004100 */
[----:B------:R-:W-:-:S04]  /*4d60*/  FMUL R28, R28, R9 ;  /* 0x000000091c1c7220 */ /* 0x000fc80000400000 */
[----:B------:R-:W-:-:S05]  /*4d70*/  FFMA R28, R111, R8, R28 ;  /* 0x000000086f1c7223 */ /* 0x000fca000000001c */
[----:B------:R-:W-:-:S05]  /*4d80*/  F2FP.SATFINITE.E4M3.F32.PACK_AB_MERGE_C R15, RZ, R28, RZ ;  /* 0x0000001cff0f723e */ /* 0x000fca00048070ff */
[----:B------:R0:W-:Y:S01]  /*4d90*/  @!P5 STG.E.U8 desc[UR18][R12.64], R15 ;  /* 0x0000000f0c00d986 */ /* 0x0001e2000c101112 */
[----:B------:R-:W-:Y:S05]  /*4da0*/  @P3 BRA `(.L_x_104) ;  /* 0x0000000000043947 */ /* 0x000fea0003800000 */
[----:B------:R2:W5:Y:S02]  /*4db0*/  LDG.E.U8 R14, desc[UR18][R24.64+0x1] ;  /* 0x00000112180e7981 */ /* 0x000564000c1e1100 */
.L_x_104:
[----:B------:R-:W-:Y:S05]  /*4dc0*/  BSYNC B1 ;  /* 0x0000000000017941 */ /* 0x000fea0003800000 */
.L_x_103:
[----:B-----5:R-:W-:Y:S01]  /*4dd0*/  LOP3.LUT R14, R14, 0xff, RZ, 0xc0, !PT ;  /* 0x000000ff0e0e7812 */ /* 0x020fe200078ec0ff */
[----:B------:R-:W-:Y:S01]  /*4de0*/  BSSY B1, `(.L_x_105) ;  /* 0x0000013000017945 */ /* 0x000fe20003800000 */
[----:B------:R-:W-:Y:S02]  /*4df0*/  IADD3 R35, P2, R35, 0x88, RZ ;  /* 0x0000008823237810 */ /* 0x000fe40007f5e0ff */
[----:B------:R-:W-:-:S03]  /*4e00*/  F2FP.F16.E4M3.UNPACK_B R14, R14 ;  /* 0x0000000eff0e723e */ /* 0x000fc600020006ff */
[----:B------:R-:W-:Y:S01]  /*4e10*/  IMAD.X R26, RZ, RZ, R27, P2 ;  /* 0x000000ffff1a7224 */ /* 0x000fe200010e061b */
[----:B------:R-:W-:Y:S01]  /*4e20*/  ISETP.GE.AND P2, PT, R34, 0x89, PT ;  /* 0x000000892200780c */ /* 0x000fe20003f46270 */
[----:B------:R-:W-:Y:S02]  /*4e30*/  HADD2.F32 R14, -RZ, R14.H0_H0 ;  /* 0x2000000eff0e7230 */ /* 0x000fe40000004100 */
[----:B------:R-:W-:Y:S01]  /*4e40*/  IMAD R26, R26, UR6, RZ ;  /* 0x000000061a1a7c24 */ /* 0x000fe2000f8e02ff */
[----:B------:R-:W-:Y:S01]  /*4e50*/  ISETP.LT.OR P5, PT, R33, 0x1, !P2 ;  /* 0x000000012100780c */ /* 0x000fe200057a1670 */
[----:B------:R-:W-:-:S04]  /*4e60*/  IMAD.WIDE.U32 R6, R35, UR6, R6 ;  /* 0x0000000623067c25 */ /* 0x000fc8000f8e0006 */
[----:B0-----:R-:W-:Y:S01]  /*4e70*/  FMUL R15, R14, R9 ;  /* 0x000000090e0f7220 */ /* 0x001fe20000400000 */
[----:B------:R-:W-:Y:S01]  /*4e80*/  PRMT R14, RZ, 0x7610, R14 ;  /* 0x00007610ff0e7816 */ /* 0x000fe2000000000e */
[----:B------:R-:W-:Y:S02]  /*4e90*/  IMAD R35, R35, UR7, R26 ;  /* 0x0000000723237c24 */ /* 0x000fe4000f8e021a */
[----:B------:R-:W-:Y:S01]  /*4ea0*/  FFMA R15, R110, R8, R15 ;  /* 0x000000086e0f7223 */ /* 0x000fe2000000000f */
[----:B------:R-:W-:-:S04]  /*4eb0*/  IADD3 R6, P6, R6, UR10, RZ ;  /* 0x0000000a06067c10 */ /* 0x000fc8000ffde0ff */
[----:B------:R-:W-:Y:S02]  /*4ec0*/  F2FP.SATFINITE.E4M3.F32.PACK_AB_MERGE_C R15, RZ, R15, RZ ;  /* 0x0000000fff0f723e */ /* 0x000fe400048070ff */
[----:B------:R-:W-:-:S03]  /*4ed0*/  IADD3.X R7, R7, UR11, R35, P6, !PT ;  /* 0x0000000b07077c10 */ /* 0x000fc6000b7fe423 */
[----:B------:R0:W-:Y:S01]  /*4ee0*/  @!P3 STG.E.U8 desc[UR18][R12.64+0x1], R15 ;  /* 0x0000010f0c00b986 */ /* 0x0001e2000c101112 */
[----:B------:R-:W-:Y:S05]  /*4ef0*/  @P5 BRA `(.L_x_106) ;  /* 0x0000000000045947 */ /* 0x000fea0003800000 */
[----:B------:R3:W5:Y:S02]  /*4f00*/  LDG.E.U8 R14, desc[UR18][R6.64] ;  /* 0x00000012060e7981 */ /* 0x000764000c1e1100 */
.L_x_106:
[----:B------:R-:W-:Y:S05]  /*4f10*/  BSYNC B1 ;  /* 0x0000000000017941 */ /* 0x000fea0003800000 */
.L_x_105:
[----:B-----5:R-:W-:Y:S01]  /*4f20*/  LOP3.LUT R14, R14, 0xff, RZ, 0xc0, !PT ;  /* 0x000000ff0e0e7812 */ /* 0x020fe200078ec0ff */
[----:B------:R-:W-:Y:S01]  /*4f30*/  BSSY B1, `(.L_x_107) ;  /* 0x000000b000017945 */ /* 0x000fe20003800000 */
[----:B------:R-:W-:Y:S02]  /*4f40*/  ISETP.LT.OR P3, PT, R33, 0x2, !P2 ;  /* 0x000000022100780c */ /* 0x000fe40005761670 */
[----:B------:R-:W-:-:S05]  /*4f50*/  F2FP.F16.E4M3.UNPACK_B R14, R14 ;  /* 0x0000000eff0e723e */ /* 0x000fca00020006ff */
[----:B------:R-:W-:-:S05]  /*4f60*/  HADD2.F32 R14, -RZ, R14.H0_H0 ;  /* 0x2000000eff0e7230 */ /* 0x000fca0000004100 */
[----:B------:R-:W-:-:S04]  /*4f70*/  FMUL R14, R14, R9 ;  /* 0x000000090e0e7220 */ /* 0x000fc80000400000 */
[----:B------:R-:W-:-:S05]  /*4f80*/  FFMA R14, R109, R8, R14 ;  /* 0x000000086d0e7223 */ /* 0x000fca000000000e */
[----:B0-----:R-:W-:Y:S02]  /*4f90*/  F2FP.SATFINITE.E4M3.F32.PACK_AB_MERGE_C R15, RZ, R14, RZ ;  /* 0x0000000eff0f723e */ /* 0x001fe400048070ff */
[----:B------:R-:W-:-:S03]  /*4fa0*/  PRMT R14, RZ, 0x7610, R14 ;  /* 0x00007610ff0e7816 */ /* 0x000fc6000000000e */
[----:B------:R0:W-:Y:S01]  /*4fb0*/  @!P5 STG.E.U8 desc[UR18][R10.64], R15 ;  /* 0x0000000f0a00d986 */ /* 0x0001e2000c101112 */
[----:B------:R-:W-:Y:S05]  /*4fc0*/  @P3 BRA `(.L_x_108) ;  /* 0x0000000000043947 */ /* 0x000fea0003800000 */
[----:B------:R4:W5:Y:S02]  /*4fd0*/  LDG.E.U8 R14, desc[UR18][R6.64+0x1] ;  /* 0x00000112060e7981 */ /* 0x000964000c1e1100 */
.L_x_108:
[----:B------:R-:W-:Y:S05]  /*4fe0*/  BSYNC B1 ;  /* 0x0000000000017941 */ /* 0x000fea0003800000 */
.L_x_107:
[----:B-----5:R-:W-:Y:S01]  /*4ff0*/  LOP3.LUT R14, R14, 0xff, RZ, 0xc0, !PT ;  /* 0x000000ff0e0e7812 */ /* 0x020fe200078ec0ff */
[----:B------:R-:W-:Y:S01]  /*5000*/  BSSY B1, `(.L_x_109) ;  /* 0x000000b000017945 */ /* 0x000fe20003800000 */
[----:B------:R-:W-:Y:S02]  /*5010*/  ISETP.LT.OR P5, PT, R33, 0x9, !P1 ;  /* 0x000000092100780c */ /* 0x000fe40004fa1670 */
[----:B------:R-:W-:-:S05]  /*5020*/  F2FP.F16.E4M3.UNPACK_B R14, R14 ;  /* 0x0000000eff0e723e */ /* 0x000fca00020006ff */
[----:B------:R-:W-:-:S05]  /*5030*/  HADD2.F32 R14, -RZ, R14.H0_H0 ;  /* 0x2000000eff0e7230 */ /* 0x000fca0000004100 */
[----:B0-----:R-:W-:Y:S01]  /*5040*/  FMUL R15, R14, R9 ;  /* 0x000000090e0f7220 */ /* 0x001fe20000400000 */
[----:B------:R-:W-:-:S03]  /*5050*/  PRMT R14, RZ, 0x7610, R14 ;  /* 0x00007610ff0e7816 */ /* 0x000fc6000000000e */
[----:B------:R-:W-:-:S05]  /*5060*/  FFMA R15, R108, R8, R15 ;  /* 0x000000086c0f7223 */ /* 0x000fca000000000f */
[----:B------:R-:W-:-:S05]  /*5070*/  F2FP.SATFINITE.E4M3.F32.PACK_AB_MERGE_C R15, RZ, R15, RZ ;  /* 0x0000000fff0f723e */ /* 0x000fca00048070ff */
[----:B------:R0:W-:Y:S01]  /*5080*/  @!P3 STG.E.U8 desc[UR18][R10.64+0x1], R15 ;  /* 0x0000010f0a00b986 */ /* 0x0001e2000c101112 */
[----:B------:R-:W-:Y:S05]  /*5090*/  @P5 BRA `(.L_x_110) ;  /* 0x0000000000045947 */ /* 0x000fea0003800000 */
[----:B------:R0:W5:Y:S02]  /*50a0*/  LDG.E.U8 R14, desc[UR18][R24.64+0x8] ;  /* 0x00000812180e7981 */ /* 0x000164000c1e1100 */
.L_x_110:
[----:B------:R-:W-:Y:S05]  /*50b0*/  BSYNC B1 ;  /* 0x0000000000017941 */ /* 0x000fea0003800000 */
.L_x_109:
        /* <DEDUP_REMOVED lines=12> */
.L_x_112:
[----:B------:R-:W-:Y:S05]  /*5180*/  BSYNC B1 ;  /* 0x0000000000017941 */ /* 0x000fea0003800000 */
.L_x_111:
        /* <DEDUP_REMOVED lines=12> */
.L_x_114:
[----:B------:R-:W-:Y:S05]  /*5250*/  BSYNC B1 ;  /* 0x0000000000017941 */ /* 0x000fea0003800000 */
.L_x_113:
        /* <DEDUP_REMOVED lines=12> */
.L_x_116:
[----:B------:R-:W-:Y:S05]  /*5320*/  BSYNC B1 ;  /* 0x0000000000017941 */ /* 0x000fea0003800000 */
.L_x_115:
        /* <DEDUP_REMOVED lines=12> */
.L_x_118:
[----:B------:R-:W-:Y:S05]  /*53f0*/  BSYNC B1 ;  /* 0x0000000000017941 */ /* 0x000fea0003800000 */
.L_x_117:
        /* <DEDUP_REMOVED lines=12> */
.L_x_120:
[----:B------:R-:W-:Y:S05]  /*54c0*/  BSYNC B1 ;  /* 0x0000000000017941 */ /* 0x000fea0003800000 */
.L_x_119:
        /* <DEDUP_REMOVED lines=12> */
.L_x_122:
[----:B------:R-:W-:Y:S05]  /*5590*/  BSYNC B1 ;  /* 0x0000000000017941 */ /* 0x000fea0003800000 */
.L_x_121:
        /* <DEDUP_REMOVED lines=12> */
.L_x_124:
[----:B------:R-:W-:Y:S05]  /*5660*/  BSYNC B1 ;  /* 0x0000000000017941 */ /* 0x000fea0003800000 */
.L_x_123:
        /* <DEDUP_REMOVED lines=12> */
.L_x_126:
[----:B------:R-:W-:Y:S05]  /*5730*/  BSYNC B1 ;  /* 0x0000000000017941 */ /* 0x000fea0003800000 */
.L_x_125:
        /* <DEDUP_REMOVED lines=12> */
.L_x_128:
[----:B------:R-:W-:Y:S05]  /*5800*/  BSYNC B1 ;  /* 0x0000000000017941 */ /* 0x000fea0003800000 */
.L_x_127:
        /* <DEDUP_REMOVED lines=12> */
.L_x_130:
[----:B------:R-:W-:Y:S05]  /*58d0*/  BSYNC B1 ;  /* 0x0000000000017941 */ /* 0x000fea0003800000 */
.L_x_129:
        /* <DEDUP_REMOVED lines=12> */
.L_x_132:
[----:B------:R-:W-:Y:S05]  /*59a0*/  BSYNC B1 ;  /* 0x0000000000017941 */ /* 0x000fea0003800000 */
.L_x_131:
        /* <DEDUP_REMOVED lines=12> */
.L_x_134:
[----:B------:R-:W-:Y:S05]  /*5a70*/  BSYNC B1 ;  /* 0x0000000000017941 */ /* 0x000fea0003800000 */
.L_x_133:
        /* <DEDUP_REMOVED lines=12> */
.L_x_136:
[----:B------:R-:W-:Y:S05]  /*5b40*/  BSYNC B1 ;  /* 0x0000000000017941 */ /* 0x000fea0003800000 */
.L_x_135:
        /* <DEDUP_REMOVED lines=12> */
.L_x_138:
[----:B------:R-:W-:Y:S05]  /*5c10*/  BSYNC B1 ;  /* 0x0000000000017941 */ /* 0x000fea0003800000 */
.L_x_137:
        /* <DEDUP_REMOVED lines=12> */
.L_x_140:
[----:B------:R-:W-:Y:S05]  /*5ce0*/  BSYNC B1 ;  /* 0x0000000000017941 */ /* 0x000fea0003800000 */
.L_x_139:
        /* <DEDUP_REMOVED lines=12> */
.L_x_142:
[----:B------:R-:W-:Y:S05]  /*5db0*/  BSYNC B1 ;  /* 0x0000000000017941 */ /* 0x000fea0003800000 */
.L_x_141:
        /* <DEDUP_REMOVED lines=12> */
.L_x_144:
[----:B------:R-:W-:Y:S05]  /*5e80*/  BSYNC B1 ;  /* 0x0000000000017941 */ /* 0x000fea0003800000 */
.L_x_143:
        /* <DEDUP_REMOVED lines=12> */
.L_x_146:
[----:B------:R-:W-:Y:S05]  /*5f50*/  BSYNC B1 ;  /* 0x0000000000017941 */ /* 0x000fea0003800000 */
.L_x_145:
        /* <DEDUP_REMOVED lines=12> */
.L_x_148:
[----:B------:R-:W-:Y:S05]  /*6020*/  BSYNC B1 ;  /* 0x0000000000017941 */ /* 0x000fea0003800000 */
.L_x_147:
        /* <DEDUP_REMOVED lines=12> */
.L_x_150:
[----:B------:R-:W-:Y:S05]  /*60f0*/  BSYNC B1 ;  /* 0x0000000000017941 */ /* 0x000fea0003800000 */
.L_x_149:
        /* <DEDUP_REMOVED lines=12> */
.L_x_152:
[----:B------:R-:W-:Y:S05]  /*61c0*/  BSYNC B1 ;  /* 0x0000000000017941 */ /* 0x000fea0003800000 */
.L_x_151:
        /* <DEDUP_REMOVED lines=12> */
.L_x_154:
[----:B------:R-:W-:Y:S05]  /*6290*/  BSYNC B1 ;  /* 0x0000000000017941 */ /* 0x000fea0003800000 */
.L_x_153:
        /* <DEDUP_REMOVED lines=12> */
.L_x_156:
[----:B------:R-:W-:Y:S05]  /*6360*/  BSYNC B1 ;  /* 0x0000000000017941 */ /* 0x000fea0003800000 */
.L_x_155:
        /* <DEDUP_REMOVED lines=12> */
.L_x_158:
[----:B------:R-:W-:Y:S05]  /*6430*/  BSYNC B1 ;  /* 0x0000000000017941 */ /* 0x000fea0003800000 */
.L_x_157:
        /* <DEDUP_REMOVED lines=12> */
.L_x_160:
[----:B------:R-:W-:Y:S05]  /*6500*/  BSYNC B1 ;  /* 0x0000000000017941 */ /* 0x000fea0003800000 */
.L_x_159:
        /* <DEDUP_REMOVED lines=12> */
.L_x_162:
[----:B------:R-:W-:Y:S05]  /*65d0*/  BSYNC B1 ;  /* 0x0000000000017941 */ /* 0x000fea0003800000 */
.L_x_161:
        /* <DEDUP_REMOVED lines=12> */
.L_x_164:
[----:B------:R-:W-:Y:S05]  /*66a0*/  BSYNC B1 ;  /* 0x0000000000017941 */ /* 0x000fea0003800000 */
.L_x_163:
[----:B------:R-:W-:Y:S05]  /*66b0*/  @P2 BRA `(.L_x_165) ;  /* 0x0000001000302947 */ /* 0x000fea0003800000 */
[----:B-----5:R-:W-:-:S04]  /*66c0*/  LOP3.LUT R12, R12, 0xff, RZ, 0xc0, !PT ;  /* 0x000000ff0c0c7812 */ /* 0x020fc800078ec0ff */
[----:B------:R-:W-:-:S05]  /*66d0*/  F2FP.F16.E4M3.UNPACK_B R12, R12 ;  /* 0x0000000cff0c723e */ /* 0x000fca00020006ff */
[----:B------:R-:W-:-:S05]  /*66e0*/  HADD2.F32 R12, -RZ, R12.H0_H0 ;  /* 0x2000000cff0c7230 */ /* 0x000fca0000004100 */
[----:B0--34-:R-:W-:-:S04]  /*66f0*/  FMUL R7, R12, R9 ;  /* 0x000000090c077220 */ /* 0x019fc80000400000 */
[----:B------:R-:W-:-:S05]  /*6700*/  FFMA R7, R18, R8, R7 ;  /* 0x0000000812077223 */ /* 0x000fca0000000007 */
[----:B------:R-:W-:-:S05]  /*6710*/  F2FP.SATFINITE.E4M3.F32.PACK_AB_MERGE_C R7, RZ, R7, RZ ;  /* 0x00000007ff07723e */ /* 0x000fca00048070ff */
[----:B------:R0:W-:Y:S01]  /*6720*/  STG.E.U8 desc[UR18][R10.64+0x39], R7 ;  /* 0x000039070a007986 */ /* 0x0001e2000c101112 */
[----:B------:R-:W-:Y:S05]  /*6730*/  BRA `(.L_x_165) ;  /* 0x0000001000107947 */ /* 0x000fea0003800000 */
.L_x_36:
[C---:B------:R-:W-:Y:S01]  /*6740*/  ISETP.GE.AND P1, PT, R34.reuse, 0x1, PT ;  /* 0x000000012200780c */ /* 0x040fe20003f26270 */
[-C--:B--2---:R-:W-:Y:S01]  /*6750*/  FMUL R143, R143, R8.reuse ;  /* 0x000000088f8f7220 */ /* 0x084fe20000400000 */
[----:B------:R-:W-:Y:S01]  /*6760*/  ISETP.GE.AND P2, PT, R34, 0x9, PT ;  /* 0x000000092200780c */ /* 0x000fe20003f46270 */
[-C--:B------:R-:W-:Y:S01]  /*6770*/  FMUL R142, R142, R8.reuse ;  /* 0x000000088e8e7220 */ /* 0x080fe20000400000 */
[----:B------:R-:W-:Y:S01]  /*6780*/  ISETP.LT.OR P3, PT, R33, 0x1, !P1 ;  /* 0x000000012100780c */ /* 0x000fe20004f61670 */
[-C--:B------:R-:W-:Y:S01]  /*6790*/  FMUL R141, R141, R8.reuse ;  /* 0x000000088d8d7220 */ /* 0x080fe20000400000 */
[C---:B------:R-:W-:Y:S01]  /*67a0*/  ISETP.LT.OR P6, PT, R33.reuse, 0x2, !P1 ;  /* 0x000000022100780c */ /* 0x040fe20004fc1670 */
[-C--:B------:R-:W-:Y:S01]  /*67b0*/  FMUL R140, R140, R8.reuse ;  /* 0x000000088c8c7220 */ /* 0x080fe20000400000 */
[----:B------:R-:W-:Y:S01]  /*67c0*/  ISETP.LT.OR P5, PT, R33, 0x1, !P2 ;  /* 0x000000012100780c */ /* 0x000fe200057a1670 */
[-C--:B------:R-:W-:Y:S01]  /*67d0*/  FMUL R139, R139, R8.reuse ;  /* 0x000000088b8b7220 */ /* 0x080fe20000400000 */
[----:B------:R-:W-:Y:S01]  /*67e0*/  F2FP.SATFINITE.E4M3.F32.PACK_AB_MERGE_C R143, RZ, R143, RZ ;  /* 0x0000008fff8f723e */ /* 0x000fe200048070ff */
[----:B------:R-:W-:Y:S01]  /*67f0*/  FMUL R138, R138, R8 ;  /* 0x000000088a8a7220 */ /* 0x000fe20000400000 */
[----:B------:R-:W-:Y:S01]  /*6800*/  F2FP.SATFINITE.E4M3.F32.PACK_AB_MERGE_C R7, RZ, R142, RZ ;  /* 0x0000008eff07723e */ /* 0x000fe200048070ff */
[-C--:B------:R-:W-:Y:S01]  /*6810*/  FMUL R137, R137, R8.reuse ;  /* 0x0000000889897220 */ /* 0x080fe20000400000 */
[----:B------:R-:W-:Y:S01]  /*6820*/  F2FP.SATFINITE.E4M3.F32.PACK_AB_MERGE_C R141, RZ, R141, RZ ;  /* 0x0000008dff8d723e */ /* 0x000fe200048070ff */
[----:B------:R-:W-:Y:S01]  /*6830*/  FMUL R136, R136, R8 ;  /* 0x0000000888887220 */ /* 0x000fe20000400000 */
[----:B------:R-:W-:Y:S01]  /*6840*/  F2FP.SATFINITE.E4M3.F32.PACK_AB_MERGE_C R27, RZ, R140, RZ ;  /* 0x0000008cff1b723e */ /* 0x000fe200048070ff */
[----:B------:R-:W-:Y:S01]  /*6850*/  @!P3 STG.E.U8 desc[UR18][R24.64], R143 ;  /* 0x0000008f1800b986 */ /* 0x000fe2000c101112 */
[----:B------:R-:W-:Y:S01]  /*6860*/  ISETP.LT.OR P3, PT, R33, 0x2, !P2 ;  /* 0x000000022100780c */ /* 0x000fe20005761670 */
[-C--:B------:R-:W-:Y:S01]  /*6870*/  FMUL R135, R135, R8.reuse ;  /* 0x0000000887877220 */ /* 0x080fe20000400000 */
[----:B------:R-:W-:Y:S01]  /*6880*/  F2FP.SATFINITE.E4M3.F32.PACK_AB_MERGE_C R139, RZ, R139, RZ ;  /* 0x0000008bff8b723e */ /* 0x000fe200048070ff */
[----:B------:R0:W-:Y:S01]  /*6890*/  @!P6 STG.E.U8 desc[UR18][R24.64+0x1], R7 ;  /* 0x000001071800e986 */ /* 0x0001e2000c101112 */
[C---:B------:R-:W-:Y:S01]  /*68a0*/  ISETP.LT.OR P6, PT, R33.reuse, 0x9, !P1 ;  /* 0x000000092100780c */ /* 0x040fe20004fc1670 */
[-C--:B------:R-:W-:Y:S01]  /*68b0*/  FMUL R134, R134, R8.reuse ;  /* 0x0000000886867220 */ /* 0x080fe20000400000 */
[----:B------:R-:W-:Y:S01]  /*68c0*/  F2FP.SATFINITE.E4M3.F32.PACK_AB_MERGE_C R137, RZ, R137, RZ ;  /* 0x00000089ff89723e */ /* 0x000fe200048070ff */
[----:B------:R-:W-:Y:S01]  /*68d0*/  @!P5 STG.E.U8 desc[UR18][R14.64], R141 ;  /* 0x0000008d0e00d986 */ /* 0x000fe2000c101112 */
[----:B------:R-:W-:Y:S01]  /*68e0*/  ISETP.LT.OR P5, PT, R33, 0xa, !P1 ;  /* 0x0000000a2100780c */ /* 0x000fe20004fa1670 */
[----:B------:R-:W-:Y:S01]  /*68f0*/  FMUL R133, R133, R8 ;  /* 0x0000000885857220 */ /* 0x000fe20000400000 */
[----:B------:R-:W-:Y:S01]  /*6900*/  F2FP.SATFINITE.E4M3.F32.PACK_AB_MERGE_C R29, RZ, R136, RZ ;  /* 0x00000088ff1d723e */ /* 0x000fe200048070ff */
[-C--:B------:R-:W-:Y:S01]  /*6910*/  FMUL R132, R132, R8.reuse ;  /* 0x0000000884847220 */ /* 0x080fe20000400000 */
[----:B------:R-:W-:Y:S01]  /*6920*/  F2FP.SATFINITE.E4M3.F32.PACK_AB_MERGE_C R135, RZ, R135, RZ ;  /* 0x00000087ff87723e */ /* 0x000fe200048070ff */
[----:B------:R1:W-:Y:S01]  /*6930*/  @!P3 STG.E.U8 desc[UR18][R14.64+0x1], R27 ;  /* 0x0000011b0e00b986 */ /* 0x0003e2000c101112 */
[----:B------:R-:W-:Y:S01]  /*6940*/  ISETP.LT.OR P3, PT, R33, 0x9, !P2 ;  /* 0x000000092100780c */ /* 0x000fe20005761670 */
[----:B------:R-:W-:Y:S01]  /*6950*/  FMUL R131, R131, R8 ;  /* 0x0000000883837220 */ /* 0x000fe20000400000 */
[----:B0-----:R-:W-:Y:S01]  /*6960*/  F2FP.SATFINITE.E4M3.F32.PACK_AB_MERGE_C R7, RZ, R138, RZ ;  /* 0x0000008aff07723e */ /* 0x001fe200048070ff */
[----:B------:R-:W-:Y:S01]  /*6970*/  @!P6 STG.E.U8 desc[UR18][R24.64+0x8], R139 ;  /* 0x0000088b1800e986 */ /* 0x000fe2000c101112 */
[C---:B------:R-:W-:Y:S01]  /*6980*/  ISETP.LT.OR P6, PT, R33.reuse, 0xa, !P2 ;  /* 0x0000000a2100780c */ /* 0x040fe200057c1670 */
[-C--:B------:R-:W-:Y:S01]  /*6990*/  FMUL R130, R130, R8.reuse ;  /* 0x0000000882827220 */ /* 0x080fe20000400000 */
[----:B------:R-:W-:Y:S01]  /*69a0*/  F2FP.SATFINITE.E4M3.F32.PACK_AB_MERGE_C R133, RZ, R133, RZ ;  /* 0x00000085ff85723e */ /* 0x000fe200048070ff */
[----:B------:R0:W-:Y:S01]  /*69b0*/  @!P5 STG.E.U8 desc[UR18][R24.64+0x9], R7 ;  /* 0x000009071800d986 */ /* 0x0001e2000c101112 */
[----:B------:R-:W-:Y:S01]  /*69c0*/  ISETP.LT.OR P5, PT, R33, 0x11, !P1 ;  /* 0x000000112100780c */ /* 0x000fe20004fa1670 */
[-C--:B------:R-:W-:Y:S01]  /*69d0*/  FMUL R129, R129, R8.reuse ;  /* 0x0000000881817220 */ /* 0x080fe20000400000 */
[----:B------:R-:W-:Y:S01]  /*69e0*/  F2FP.SATFINITE.E4M3.F32.PACK_AB_MERGE_C R131, RZ, R131, RZ ;  /* 0x00000083ff83723e */ /* 0x000fe200048070ff */
[----:B------:R-:W-:Y:S01]  /*69f0*/  FMUL R128, R128, R8 ;  /* 0x0000000880807220 */ /* 0x000fe20000400000 */
[----:B-1----:R-:W-:Y:S01]  /*6a00*/  F2FP.SATFINITE.E4M3.F32.PACK_AB_MERGE_C R27, RZ, R132, RZ ;  /* 0x00000084ff1b723e */ /* 0x002fe200048070ff */
[----:B------:R-:W-:Y:S01]  /*6a10*/  @!P3 STG.E.U8 desc[UR18][R14.64+0x8], R137 ;  /* 0x000008890e00b986 */ /* 0x000fe2000c101112 */
[----:B------:R-:W-:Y:S01]  /*6a20*/  ISETP.LT.OR P3, PT, R33, 0x12, !P1 ;  /* 0x000000122100780c */ /* 0x000fe20004f61670 */
[-C--:B------:R-:W-:Y:S01]  /*6a30*/  FMUL R127, R127, R8.reuse ;  /* 0x000000087f7f7220 */ /* 0x080fe20000400000 */
[----:B------:R-:W-:Y:S01]  /*6a40*/  F2FP.SATFINITE.E4M3.F32.PACK_AB_MERGE_C R129, RZ, R129, RZ ;  /* 0x00000081ff81723e */ /* 0x000fe200048070ff */
[----:B------:R1:W-:Y:S01]  /*6a50*/  @!P6 STG.E.U8 desc[UR18][R14.64+0x9], R29 ;  /* 0x0000091d0e00e986 */ /* 0x0003e2000c101112 */
[C---:B------:R-:W-:Y:S01]  /*6a60*/  ISETP.LT.OR P6, PT, R33.reuse, 0x11, !P2 ;  /* 0x000000112100780c */ /* 0x040fe200057c1670 */
[----:B------:R-:W-:Y:S01]  /*6a70*/  FMUL R126, R126, R8 ;  /* 0x000000087e7e7220 */ /* 0x000fe20000400000 */
[----:B0-----:R-:W-:Y:S01]  /*6a80*/  F2FP.SATFINITE.E4M3.F32.PACK_AB_MERGE_C R7, RZ, R134, RZ ;  /* 0x00000086ff07723e */ /* 0x001fe200048070ff */
[----:B------:R-:W-:Y:S01]  /*6a90*/  @!P5 STG.E.U8 desc[UR18][R24.64+0x10], R135 ;  /* 0x000010871800d986 */ /* 0x000fe2000c101112 */
[----:B------:R-:W-:Y:S01]  /*6aa0*/  ISETP.LT.OR P5, PT, R33, 0x12, !P2 ;  /* 0x000000122100780c */ /* 0x000fe200057a1670 */
[-C--:B------:R-:W-:Y:S01]  /*6ab0*/  FMUL R125, R125, R8.reuse ;  /* 0x000000087d7d7220 */ /* 0x080fe20000400000 */
[----:B------:R-:W-:Y:S01]  /*6ac0*/  F2FP.SATFINITE.E4M3.F32.PACK_AB_MERGE_C R127, RZ, R127, RZ ;  /* 0x0000007fff7f723e */ /* 0x000fe200048070ff */
[-C--:B------:R-:W-:Y:S01]  /*6ad0*/  FMUL R124, R124, R8.reuse ;  /* 0x000000087c7c7220 */ /* 0x080fe20000400000 */
[-C--:B------:R-:W-:Y:S01]  /*6ae0*/  FMUL R123, R123, R8.reuse ;  /* 0x000000087b7b7220 */ /* 0x080fe20000400000 */
[----:B------:R0:W-:Y:S01]  /*6af0*/  @!P3 STG.E.U8 desc[UR18][R24.64+0x11], R7 ;  /* 0x000011071800b986 */ /* 0x0001e2000c101112 */
[C---:B------:R-:W-:Y:S01]  /*6b00*/  ISETP.LT.OR P3, PT, R33.reuse, 0x19, !P1 ;  /* 0x000000192100780c */ /* 0x040fe20004f61670 */
[----:B------:R-:W-:Y:S01]  /*6b10*/  FMUL R122, R122, R8 ;  /* 0x000000087a7a7220 */ /* 0x000fe20000400000 */
[----:B-1----:R-:W-:Y:S01]  /*6b20*/  F2FP.SATFINITE.E4M3.F32.PACK_AB_MERGE_C R29, RZ, R130, RZ ;  /* 0x00000082ff1d723e */ /* 0x002fe200048070ff */
[----:B------:R-:W-:Y:S01]  /*6b30*/  @!P6 STG.E.U8 desc[UR18][R14.64+0x10], R133 ;  /* 0x000010850e00e986 */ /* 0x000fe2000c101112 */
[----:B------:R-:W-:Y:S01]  /*6b40*/  ISETP.LT.OR P6, PT, R33, 0x1a, !P1 ;  /* 0x0000001a2100780c */ /* 0x000fe20004fc1670 */
[-C--:B------:R-:W-:Y:S01]  /*6b50*/  FMUL R121, R121, R8.reuse ;  /* 0x0000000879797220 */ /* 0x080fe20000400000 */
[----:B------:R-:W-:Y:S01]  /*6b60*/  F2FP.SATFINITE.E4M3.F32.PACK_AB_MERGE_C R125, RZ, R125, RZ ;  /* 0x0000007dff7d723e */ /* 0x000fe200048070ff */
[----:B------:R1:W-:Y:S01]  /*6b70*/  @!P5 STG.E.U8 desc[UR18][R14.64+0x11], R27 ;  /* 0x0000111b0e00d986 */ /* 0x0003e2000c101112 */
[----:B------:R-:W-:Y:S01]  /*6b80*/  ISETP.LT.OR P5, PT, R33, 0x19, !P2 ;  /* 0x000000192100780c */ /* 0x000fe200057a1670 */
[-C--:B------:R-:W-:Y:S01]  /*6b90*/  FMUL R120, R120, R8.reuse ;  /* 0x0000000878787220 */ /* 0x080fe20000400000 */
[----:B------:R-:W-:Y:S01]  /*6ba0*/  F2FP.SATFINITE.E4M3.F32.PACK_AB_MERGE_C R123, RZ, R123, RZ ;  /* 0x0000007bff7b723e */ /* 0x000fe200048070ff */
        /* <DEDUP_REMOVED lines=8> */
[----:B------:R-:W-:Y:S01]  /*6c30*/  FMUL R117, R117, R8 ;  /* 0x0000000875757220 */ /* 0x000fe20000400000 */
[----:B-1----:R-:W-:Y:S01]  /*6c40*/  F2FP.SATFINITE.E4M3.F32.PACK_AB_MERGE_C R27, RZ, R126, RZ ;  /* 0x0000007eff1b723e */ /* 0x002fe200048070ff */
[----:B------:R-:W-:Y:S01]  /*6c50*/  @!P5 STG.E.U8 desc[UR18][R14.64+0x18], R129 ;  /* 0x000018810e00d986 */ /* 0x000fe2000c101112 */
[----:B------:R-:W-:Y:S01]  /*6c60*/  ISETP.LT.OR P5, PT, R33, 0x22, !P1 ;  /* 0x000000222100780c */ /* 0x000fe20004fa1670 */
[-C--:B------:R-:W-:Y:S01]  /*6c70*/  FMUL R116, R116, R8.reuse ;  /* 0x0000000874747220 */ /* 0x080fe20000400000 */
[----:B------:R-:W-:Y:S01]  /*6c80*/  F2FP.SATFINITE.E4M3.F32.PACK_AB_MERGE_C R119, RZ, R119, RZ ;  /* 0x00000077ff77723e */ /* 0x000fe200048070ff */
[-C--:B------:R-:W-:Y:S01]  /*6c90*/  FMUL R115, R115, R8.reuse ;  /* 0x0000000873737220 */ /* 0x080fe20000400000 */
[----:B------:R-:W-:Y:S01]  /*6ca0*/  F2FP.SATFINITE.E4M3.F32.PACK_AB_MERGE_C R117, RZ, R117, RZ ;  /* 0x00000075ff75723e */ /* 0x000fe200048070ff */
[----:B------:R1:W-:Y:S01]  /*6cb0*/  @!P3 STG.E.U8 desc[UR18][R14.64+0x19], R7 ;  /* 0x000019070e00b986 */ /* 0x0003e2000c101112 */
[C---:B------:R-:W-:Y:S01]  /*6cc0*/  ISETP.LT.OR P3, PT, R33.reuse, 0x21, !P2 ;  /* 0x000000212100780c */ /* 0x040fe20005761670 */
        /* <DEDUP_REMOVED lines=9> */
[----:B------:R-:W-:Y:S01]  /*6d60*/  FMUL R111, R111, R8 ;  /* 0x000000086f6f7220 */ /* 0x000fe20000400000 */
[----:B-1----:R-:W-:Y:S01]  /*6d70*/  F2FP.SATFINITE.E4M3.F32.PACK_AB_MERGE_C R7, RZ, R122, RZ ;  /* 0x0000007aff07723e */ /* 0x002fe200048070ff */
[-C--:B------:R-:W-:Y:S01]  /*6d80*/  FMUL R110, R110, R8.reuse ;  /* 0x000000086e6e7220 */ /* 0x080fe20000400000 */
        /* <DEDUP_REMOVED lines=29> */
[----:B------:R-:W-:Y:S01]  /*6f60*/  ISETP.LT.OR P3, PT, R33, 0x32, !P2 ;  /* 0x000000322100780c */ /* 0x000fe20005761670 */
[-C--:B------:R-:W-:Y:S01]  /*6f70*/  FMUL R101, R101, R8.reuse ;  /* 0x0000000865657220 */ /* 0x080fe20000400000 */
[----:B------:R-:W-:Y:S01]  /*6f80*/  F2FP.SATFINITE.E4M3.F32.PACK_AB_MERGE_C R103, RZ, R103, RZ ;  /* 0x00000067ff67723e */ /* 0x000fe200048070ff */
[----:B------:R0:W-:Y:S01]  /*6f90*/  @!P6 STG.E.U8 desc[UR18][R24.64+0x31], R29 ;  /* 0x0000311d1800e986 */ /* 0x0001e2000c101112 */
[C---:B------:R-:W-:Y:S01]  /*6fa0*/  ISETP.LT.OR P6, PT, R33.reuse, 0x39, !P1 ;  /* 0x000000392100780c */ /* 0x040fe20004fc1670 */
[-C--:B------:R-:W-:Y:S01]  /*6fb0*/  FMUL R100, R100, R8.reuse ;  /* 0x0000000864647220 */ /* 0x080fe20000400000 */
[C---:B------:R-:W-:Y:S01]  /*6fc0*/  ISETP.LT.OR P1, PT, R33.reuse, 0x3a, !P1 ;  /* 0x0000003a2100780c */ /* 0x040fe20004f21670 */
[----:B------:R-:W-:Y:S01]  /*6fd0*/  @!P5 STG.E.U8 desc[UR18][R14.64+0x30], R117 ;  /* 0x000030750e00d986 */ /* 0x000fe2000c101112 */
[C---:B------:R-:W-:Y:S01]  /*6fe0*/  ISETP.LT.OR P5, PT, R33.reuse, 0x39, !P2 ;  /* 0x000000392100780c */ /* 0x040fe200057a1670 */
[-C--:B------:R-:W-:Y:S01]  /*6ff0*/  FMUL R98, R98, R8.reuse ;  /* 0x0000000862627220 */ /* 0x080fe20000400000 */
[----:B------:R-:W-:Y:S01]  /*7000*/  ISETP.LT.OR P2, PT, R33, 0x3a, !P2 ;  /* 0x0000003a2100780c */ /* 0x000fe20005741670 */
[----:B------:R-:W-:Y:S01]  /*7010*/  FMUL R99, R99, R8 ;  /* 0x0000000863637220 */ /* 0x000fe20000400000 */
[----:B-1----:R-:W-:Y:S01]  /*7020*/  F2FP.SATFINITE.E4M3.F32.PACK_AB_MERGE_C R27, RZ, R114, RZ ;  /* 0x00000072ff1b723e */ /* 0x002fe200048070ff */
[----:B------:R1:W-:Y:S01]  /*7030*/  @!P3 STG.E.U8 desc[UR18][R14.64+0x31], R7 ;  /* 0x000031070e00b986 */ /* 0x0003e2000c101112 */
[C---:B------:R-:W-:Y:S01]  /*7040*/  ISETP.GE.AND P3, PT, R34.reuse, 0x89, PT ;  /* 0x000000892200780c */ /* 0x040fe20003f66270 */
[----:B------:R-:W-:Y:S01]  /*7050*/  FMUL R97, R97, R8 ;  /* 0x0000000861617220 */ /* 0x000fe20000400000 */
[----:B0-----:R-:W-:Y:S01]  /*7060*/  F2FP.SATFINITE.E4M3.F32.PACK_AB_MERGE_C R29, RZ, R112, RZ ;  /* 0x00000070ff1d723e */ /* 0x001fe200048070ff */
[----:B------:R-:W-:Y:S01]  /*7070*/  @!P6 STG.E.U8 desc[UR18][R24.64+0x38], R115 ;  /* 0x000038731800e986 */ /* 0x000fe2000c101112 */
[----:B------:R-:W-:Y:S01]  /*7080*/  ISETP.GE.AND P6, PT, R34, 0x81, PT ;  /* 0x000000812200780c */ /* 0x000fe20003fc6270 */
[-C--:B------:R-:W-:Y:S01]  /*7090*/  FMUL R96, R96, R8.reuse ;  /* 0x0000000860607220 */ /* 0x080fe20000400000 */
[----:B------:R-:W-:Y:S01]  /*70a0*/  F2FP.SATFINITE.E4M3.F32.PACK_AB_MERGE_C R101, RZ, R101, RZ ;  /* 0x00000065ff65723e */ /* 0x000fe200048070ff */
[----:B------:R0:W-:Y:S01]  /*70b0*/  @!P1 STG.E.U8 desc[UR18][R24.64+0x39], R27 ;  /* 0x0000391b18009986 */ /* 0x0001e2000c101112 */
[----:B------:R-:W-:Y:S01]  /*70c0*/  ISETP.LT.OR P1, PT, R33, 0x1, !P6 ;  /* 0x000000012100780c */ /* 0x000fe20007721670 */
[-C--:B------:R-:W-:Y:S01]  /*70d0*/  FMUL R95, R95, R8.reuse ;  /* 0x000000085f5f7220 */ /* 0x080fe20000400000 */
[----:B------:R-:W-:Y:S01]  /*70e0*/  F2FP.SATFINITE.E4M3.F32.PACK_AB_MERGE_C R99, RZ, R99, RZ ;  /* 0x00000063ff63723e */ /* 0x000fe200048070ff */
[----:B------:R-:W-:Y:S01]  /*70f0*/  @!P2 STG.E.U8 desc[UR18][R14.64+0x39], R29 ;  /* 0x0000391d0e00a986 */ /* 0x000fe2000c101112 */
[C---:B------:R-:W-:Y:S01]  /*7100*/  ISETP.LT.OR P2, PT, R33.reuse, 0x2, !P6 ;  /* 0x000000022100780c */ /* 0x040fe20007741670 */
[----:B------:R-:W-:Y:S01]  /*7110*/  FMUL R94, R94, R8 ;  /* 0x000000085e5e7220 */ /* 0x000fe20000400000 */
[----:B-1----:R-:W-:Y:S01]  /*7120*/  F2FP.SATFINITE.E4M3.F32.PACK_AB_MERGE_C R7, RZ, R110, RZ ;  /* 0x0000006eff07723e */ /* 0x002fe200048070ff */
        /* <DEDUP_REMOVED lines=45> */
[----:B------:R-:W-:Y:S01]  /*7400*/  FMUL R18, R18, R8 ;  /* 0x0000000812127220 */ /* 0x000fe20000400000 */
[----:B------:R-:W-:-:S03]  /*7410*/  F2FP.SATFINITE.E4M3.F32.PACK_AB_MERGE_C R17, RZ, R17, RZ ;  /* 0x00000011ff11723e */ /* 0x000fc600048070ff */
[----:B------:R-:W-:Y:S02]  /*7420*/  F2FP.SATFINITE.E4M3.F32.PACK_AB_MERGE_C R19, RZ, R19, RZ ;  /* 0x00000013ff13723e */ /* 0x000fe400048070ff */
[----:B-1----:R-:W-:Y:S01]  /*7430*/  F2FP.SATFINITE.E4M3.F32.PACK_AB_MERGE_C R7, RZ, R98, RZ ;  /* 0x00000062ff07723e */ /* 0x002fe200048070ff */
[----:B------:R0:W-:Y:S01]  /*7440*/  @!P2 STG.E.U8 desc[UR18][R12.64+0x11], R15 ;  /* 0x0000110f0c00a986 */ /* 0x0001e2000c101112 */
[----:B------:R-:W-:-:S03]  /*7450*/  ISETP.LT.OR P2, PT, R33, 0x1a, !P6 ;  /* 0x0000001a2100780c */ /* 0x000fc60007741670 */
[----:B------:R-:W-:Y:S01]  /*7460*/  @!P1 STG.E.U8 desc[UR18][R10.64+0x10], R101 ;  /* 0x000010650a009986 */ /* 0x000fe2000c101112 */
[----:B------:R-:W-:-:S03]  /*7470*/  ISETP.LT.OR P1, PT, R33, 0x19, !P6 ;  /* 0x000000192100780c */ /* 0x000fc60007721670 */
[----:B------:R1:W-:Y:S01]  /*7480*/  @!P5 STG.E.U8 desc[UR18][R10.64+0x11], R25 ;  /* 0x000011190a00d986 */ /* 0x0003e2000c101112 */
[----:B------:R-:W-:Y:S02]  /*7490*/  ISETP.LT.OR P5, PT, R33, 0x19, !P3 ;  /* 0x000000192100780c */ /* 0x000fe40005fa1670 */
[----:B0-----:R-:W-:-:S03]  /*74a0*/  F2FP.SATFINITE.E4M3.F32.PACK_AB_MERGE_C R15, RZ, R96, RZ ;  /* 0x00000060ff0f723e */ /* 0x001fc600048070ff */
[----:B------:R0:W-:Y:S01]  /*74b0*/  @!P2 STG.E.U8 desc[UR18][R12.64+0x19], R7 ;  /* 0x000019070c00a986 */ /* 0x0001e2000c101112 */
[----:B------:R-:W-:-:S03]  /*74c0*/  ISETP.LT.OR P2, PT, R33, 0x1a, !P3 ;  /* 0x0000001a2100780c */ /* 0x000fc60005f41670 */
[----:B------:R-:W-:Y:S01]  /*74d0*/  @!P1 STG.E.U8 desc[UR18][R12.64+0x18], R99 ;  /* 0x000018630c009986 */ /* 0x000fe2000c101112 */
[C---:B------:R-:W-:Y:S02]  /*74e0*/  ISETP.LT.OR P1, PT, R33.reuse, 0x21, !P6 ;  /* 0x000000212100780c */ /* 0x040fe40007721670 */
[----:B-1----:R-:W-:Y:S01]  /*74f0*/  F2FP.SATFINITE.E4M3.F32.PACK_AB_MERGE_C R25, RZ, R94, RZ ;  /* 0x0000005eff19723e */ /* 0x002fe200048070ff */
[----:B------:R-:W-:Y:S01]  /*7500*/  @!P5 STG.E.U8 desc[UR18][R10.64+0x18], R97 ;  /* 0x000018610a00d986 */ /* 0x000fe2000c101112 */
[----:B------:R-:W-:Y:S02]  /*7510*/  ISETP.LT.OR P5, PT, R33, 0x22, !P6 ;  /* 0x000000222100780c */ /* 0x000fe400077a1670 */
[----:B0-----:R-:W-:-:S03]  /*7520*/  F2FP.SATFINITE.E4M3.F32.PACK_AB_MERGE_C R7, RZ, R92, RZ ;  /* 0x0000005cff07723e */ /* 0x001fc600048070ff */
        /* <DEDUP_REMOVED lines=19> */
[----:B------:R-:W-:Y:S01]  /*7660*/  @!P5 STG.E.U8 desc[UR18][R10.64+0x29], R25 ;  /* 0x000029190a00d986 */ /* 0x000fe2000c101112 */
[----:B------:R-:W-:Y:S02]  /*7670*/  ISETP.LT.OR P5, PT, R33, 0x32, !P6 ;  /* 0x000000322100780c */ /* 0x000fe400077a1670 */
[----:B0-----:R-:W-:-:S07]  /*7680*/  F2FP.SATFINITE.E4M3.F32.PACK_AB_MERGE_C R15, RZ, R16, RZ ;  /* 0x00000010ff0f723e */ /* 0x001fce00048070ff */
[----:B------:R-:W-:Y:S01]  /*7690*/  @!P1 STG.E.U8 desc[UR18][R12.64+0x30], R23 ;  /* 0x000030170c009986 */ /* 0x000fe2000c101112 */
[C---:B------:R-:W-:Y:S02]  /*76a0*/  ISETP.LT.OR P1, PT, R33.reuse, 0x39, !P6 ;  /* 0x000000392100780c */ /* 0x040fe40007721670 */
[C---:B------:R-:W-:Y:S01]  /*76b0*/  ISETP.LT.OR P6, PT, R33.reuse, 0x3a, !P6 ;  /* 0x0000003a2100780c */ /* 0x040fe200077c1670 */
[----:B------:R0:W-:Y:S01]  /*76c0*/  @!P5 STG.E.U8 desc[UR18][R12.64+0x31], R7 ;  /* 0x000031070c00d986 */ /* 0x0001e2000c101112 */
[----:B------:R-:W-:-:S03]  /*76d0*/  ISETP.LT.OR P5, PT, R33, 0x32, !P3 ;  /* 0x000000322100780c */ /* 0x000fc60005fa1670 */
[----:B------:R1:W-:Y:S01]  /*76e0*/  @!P2 STG.E.U8 desc[UR18][R10.64+0x30], R21 ;  /* 0x000030150a00a986 */ /* 0x0003e2000c101112 */
[C---:B------:R-:W-:Y:S02]  /*76f0*/  ISETP.LT.OR P2, PT, R33.reuse, 0x39, !P3 ;  /* 0x000000392100780c */ /* 0x040fe40005f41670 */
[----:B------:R-:W-:Y:S02]  /*7700*/  ISETP.LT.OR P3, PT, R33, 0x3a, !P3 ;  /* 0x0000003a2100780c */ /* 0x000fe40005f61670 */
[----:B0-----:R-:W-:Y:S02]  /*7710*/  F2FP.SATFINITE.E4M3.F32.PACK_AB_MERGE_C R7, RZ, R20, RZ ;  /* 0x00000014ff07723e */ /* 0x001fe400048070ff */
[----:B-1----:R-:W-:-:S03]  /*7720*/  F2FP.SATFINITE.E4M3.F32.PACK_AB_MERGE_C R21, RZ, R18, RZ ;  /* 0x00000012ff15723e */ /* 0x002fc600048070ff */
[----:B------:R0:W-:Y:S04]  /*7730*/  @!P5 STG.E.U8 desc[UR18][R10.64+0x31], R7 ;  /* 0x000031070a00d986 */ /* 0x0001e8000c101112 */
[----:B------:R0:W-:Y:S04]  /*7740*/  @!P1 STG.E.U8 desc[UR18][R12.64+0x38], R17 ;  /* 0x000038110c009986 */ /* 0x0001e8000c101112 */
[----:B------:R0:W-:Y:S04]  /*7750*/  @!P6 STG.E.U8 desc[UR18][R12.64+0x39], R15 ;  /* 0x0000390f0c00e986 */ /* 0x0001e8000c101112 */
[----:B------:R0:W-:Y:S04]  /*7760*/  @!P2 STG.E.U8 desc[UR18][R10.64+0x38], R19 ;  /* 0x000038130a00a986 */ /* 0x0001e8000c101112 */
[----:B------:R0:W-:Y:S02]  /*7770*/  @!P3 STG.E.U8 desc[UR18][R10.64+0x39], R21 ;  /* 0x000039150a00b986 */ /* 0x0001e4000c101112 */
.L_x_165:
[----:B------:R-:W-:Y:S05]  /*7780*/  BSYNC B0 ;  /* 0x0000000000007941 */ /* 0x000fea0003800000 */
.L_x_35:
[----:B------:R-:W-:Y:S01]  /*7790*/  ULDC UR6, c[0x0][0xc] ;  /* 0x0000030000067ab9 */ /* 0x000fe20000000800 */
[----:B------:R-:W-:Y:S01]  /*77a0*/  ULDC UR7, c[0x0][0x10] ;  /* 0x0000040000077ab9 */ /* 0x000fe20000000800 */
[----:B0--34-:R-:W0:Y:S01]  /*77b0*/  LDC R7, c[0x0][0x14] ;  /* 0x00000500ff077b82 */ /* 0x019e220000000800 */
[----:B------:R-:W-:Y:S01]  /*77c0*/  UIMAD.WIDE.U32 UR6, UR6, UR7, URZ ;  /* 0x00000007060672a5 */ /* 0x000fe2000f8e003f */
[----:B------:R-:W-:Y:S01]  /*77d0*/  PRMT R10, RZ, 0x7610, R10 ;  /* 0x00007610ff0a7816 */ /* 0x000fe2000000000a */
[----:B------:R-:W-:-:S04]  /*77e0*/  IMAD.MOV.U32 R6, RZ, RZ, -0x1 ;  /* 0xffffffffff067424 */ /* 0x000fc800078e00ff */
[----:B0-----:R-:W-:-:S04]  /*77f0*/  IMAD.WIDE.U32 R2, R7, UR6, R2 ;  /* 0x0000000607027c25 */ /* 0x001fc8000f8e0002 */
[----:B------:R-:W-:Y:S01]  /*7800*/  IMAD R7, R7, UR7, RZ ;  /* 0x0000000707077c24 */ /* 0x000fe2000f8e02ff */
[----:B------:R-:W-:Y:S02]  /*7810*/  ULDC.64 UR6, c[0x0][0x650] ;  /* 0x0001940000067ab9 */ /* 0x000fe40000000a00 */
[----:B------:R-:W-:Y:S01]  /*7820*/  ISETP.GE.U32.AND P1, PT, R2, UR6, PT ;  /* 0x0000000602007c0c */ /* 0x000fe2000bf26070 */
[----:B------:R-:W-:Y:S02]  /*7830*/  IMAD.IADD R3, R3, 0x1, R7 ;  /* 0x0000000103037824 */ /* 0x000fe400078e0207 */
[----:B------:R-:W-:-:S03]  /*7840*/  IMAD.MOV.U32 R7, RZ, RZ, -0x1 ;  /* 0xffffffffff077424 */ /* 0x000fc600078e00ff */
[----:B------:R-:W-:-:S13]  /*7850*/  ISETP.GE.U32.AND.EX P1, PT, R3, UR7, PT, P1 ;  /* 0x0000000703007c0c */ /* 0x000fda000bf26110 */
[----:B------:R-:W-:Y:S05]  /*7860*/  @P1 BRA `(.L_x_166) ;  /* 0x0000000400601947 */ /* 0x000fea0003800000 */
[----:B------:R-:W0:Y:S01]  /*7870*/  S2R R20, SR_CTAID.X ;  /* 0x0000000000147919 */ /* 0x000e220000002500 */
[----:B------:R-:W3:Y:S01]  /*7880*/  LDC.64 R14, c[0x0][0x628] ;  /* 0x00018a00ff0e7b82 */ /* 0x000ee20000000a00 */
[----:B------:R-:W-:Y:S01]  /*7890*/  ULDC UR6, c[0x0][0x150] ;  /* 0x0000540000067ab9 */ /* 0x000fe20000000800 */
[----:B-----5:R-:W-:Y:S01]  /*78a0*/  IMAD.MOV.U32 R12, RZ, RZ, R2 ;  /* 0x000000ffff0c7224 */ /* 0x020fe200078e0002 */
[----:B------:R-:W4:Y:S01]  /*78b0*/  S2R R22, SR_CTAID.Y ;  /* 0x0000000000167919 */ /* 0x000f220000002600 */
[----:B------:R-:W-:-:S04]  /*78c0*/  IMAD.MOV.U32 R13, RZ, RZ, R3 ;  /* 0x000000ffff0d7224 */ /* 0x000fc800078e0003 */
[----:B------:R-:W1:Y:S08]  /*78d0*/  LDC R23, c[0x0][0x144] ;  /* 0x00005100ff177b82 */ /* 0x000e700000000800 */
[----:B------:R-:W1:Y:S08]  /*78e0*/  LDC R16, c[0x0][0x630] ;  /* 0x00018c00ff107b82 */ /* 0x000e700000000800 */
[----:B------:R-:W1:Y:S01]  /*78f0*/  LDC.64 R18, c[0x0][0x620] ;  /* 0x00018800ff127b82 */ /* 0x000e620000000a00 */
[----:B---3--:R-:W-:-:S04]  /*7900*/  ISETP.NE.U32.AND P1, PT, R14, RZ, PT ;  /* 0x000000ff0e00720c */ /* 0x008fc80003f25070 */
[----:B------:R-:W-:Y:S02]  /*7910*/  ISETP.NE.AND.EX P1, PT, R15, RZ, PT, P1 ;  /* 0x000000ff0f00720c */ /* 0x000fe40003f25310 */
[----:B0-----:R-:W-:-:S05]  /*7920*/  I2FP.F32.U32 R6, R20 ;  /* 0x0000001400067245 */ /* 0x001fca0000201000 */
[----:B------:R-:W-:-:S04]  /*7930*/  FMUL R6, R6, UR6 ;  /* 0x0000000606067c20 */ /* 0x000fc80008400000 */
[----:B------:R0:W3:Y:S02]  /*7940*/  F2I.U32.TRUNC.NTZ R21, R6 ;  /* 0x0000000600157305 */ /* 0x0000e4000020f000 */
[----:B----4-:R-:W-:Y:S05]  /*7950*/  @!P1 BRA `(.L_x_167) ;  /* 0x0000000000289947 */ /* 0x010fea0003800000 */
[----:B------:R-:W4:Y:S02]  /*7960*/  LDC R7, c[0x0][0x634] ;  /* 0x00018d00ff077b82 */ /* 0x000f240000000800 */
[----:B----4-:R-:W-:-:S05]  /*7970*/  IADD3 R13, P1, R2, R7, RZ ;  /* 0x00000007020d7210 */ /* 0x010fca0007f3e0ff */
[----:B------:R-:W-:-:S04]  /*7980*/  IMAD.X R17, RZ, RZ, R3, P1 ;  /* 0x000000ffff117224 */ /* 0x000fc800008e0603 */
[----:B0-----:R-:W-:-:S04]  /*7990*/  IMAD.WIDE.U32 R6, R17, R14, RZ ;  /* 0x0000000e11067225 */ /* 0x001fc800078e00ff */
[----:B------:R-:W-:-:S04]  /*79a0*/  IMAD.WIDE.U32 R10, P1, R13, R15, R6 ;  /* 0x0000000f0d0a7225 */ /* 0x000fc80007820006 */
[----:B------:R-:W-:-:S04]  /*79b0*/  IMAD.WIDE.U32 R6, R13, R14, RZ ;  /* 0x0000000e0d067225 */ /* 0x000fc800078e00ff */
[----:B------:R-:W-:Y:S01]  /*79c0*/  IMAD.X R13, RZ, RZ, RZ, P1 ;  /* 0x000000ffff0d7224 */ /* 0x000fe200008e06ff */
[----:B------:R-:W-:Y:S01]  /*79d0*/  IADD3 RZ, P1, R7, R10, RZ ;  /* 0x0000000a07ff7210 */ /* 0x000fe20007f3e0ff */
[----:B------:R-:W-:-:S04]  /*79e0*/  IMAD.MOV.U32 R12, RZ, RZ, R11 ;  /* 0x000000ffff0c7224 */ /* 0x000fc800078e000b */
[----:B------:R-:W-:-:S08]  /*79f0*/  IMAD.WIDE.U32.X R12, R17, R15, R12, P1 ;  /* 0x0000000f110c7225 */ /* 0x000fd000008e040c */
.L_x_167:
[----:B------:R-:W4:Y:S01]  /*7a00*/  LDC.64 R28, c[0x0][0x640] ;  /* 0x00019000ff1c7b82 */ /* 0x000f220000000a00 */
[-C--:B-1----:R-:W-:Y:S01]  /*7a10*/  SHF.R.U64 R17, R12, R16.reuse, R13 ;  /* 0x000000100c117219 */ /* 0x082fe2000000120d */
[----:B---3--:R-:W-:Y:S01]  /*7a20*/  IMAD.MOV R21, RZ, RZ, -R21 ;  /* 0x000000ffff157224 */ /* 0x008fe200078e0a15 */
[----:B0-----:R-:W-:Y:S01]  /*7a30*/  SHF.R.U32.HI R6, RZ, R16, R13 ;  /* 0x00000010ff067219 */ /* 0x001fe2000001160d */
[----:B------:R-:W-:Y:S01]  /*7a40*/  ULDC UR6, c[0x0][0x154] ;  /* 0x0000550000067ab9 */ /* 0x000fe20000000800 */
[----:B------:R-:W-:Y:S01]  /*7a50*/  IADD3 R11, P1, RZ, -R17, RZ ;  /* 0x80000011ff0b7210 */ /* 0x000fe20007f3e0ff */
[----:B------:R-:W-:Y:S02]  /*7a60*/  IMAD R23, R23, R21, R20 ;  /* 0x0000001517177224 */ /* 0x000fe400078e0214 */
[----:B------:R-:W0:Y:S01]  /*7a70*/  LDC R12, c[0x0][0x618] ;  /* 0x00018600ff0c7b82 */ /* 0x000e220000000800 */
[----:B------:R-:W-:Y:S02]  /*7a80*/  IMAD.MOV.U32 R13, RZ, RZ, 0x1 ;  /* 0x00000001ff0d7424 */ /* 0x000fe400078e00ff */
[----:B------:R-:W-:-:S04]  /*7a90*/  IMAD.X R7, RZ, RZ, ~R6, P1 ;  /* 0x000000ffff077224 */ /* 0x000fc800008e0e06 */
[-C--:B------:R-:W-:Y:S01]  /*7aa0*/  IMAD R10, R7, R18.reuse, RZ ;  /* 0x00000012070a7224 */ /* 0x080fe200078e02ff */
[----:B--2---:R-:W1:Y:S01]  /*7ab0*/  LDC R24, c[0x0][0x608] ;  /* 0x00018200ff187b82 */ /* 0x004e620000000800 */
[----:B------:R-:W-:-:S04]  /*7ac0*/  IMAD.WIDE.U32 R6, R11, R18, R2 ;  /* 0x000000120b067225 */ /* 0x000fc800078e0002 */
[----:B------:R-:W-:Y:S01]  /*7ad0*/  IMAD R11, R11, R19, R10 ;  /* 0x000000130b0b7224 */ /* 0x000fe200078e020a */
[----:B------:R-:W-:Y:S02]  /*7ae0*/  I2FP.F32.U32 R10, R22 ;  /* 0x00000016000a7245 */ /* 0x000fe40000201000 */
[----:B------:R-:W2:Y:S01]  /*7af0*/  LDC R26, c[0x0][0x658] ;  /* 0x00019600ff1a7b82 */ /* 0x000ea20000000800 */
[----:B------:R-:W-:Y:S01]  /*7b00*/  IMAD.IADD R7, R7, 0x1, R11 ;  /* 0x0000000107077824 */ /* 0x000fe200078e020b */
[----:B----4-:R-:W-:Y:S01]  /*7b10*/  ISETP.NE.U32.AND P1, PT, R28, RZ, PT ;  /* 0x000000ff1c00720c */ /* 0x010fe20003f25070 */
[----:B------:R-:W-:Y:S01]  /*7b20*/  FMUL R10, R10, UR6 ;  /* 0x000000060a0a7c20 */ /* 0x000fe20008400000 */
[----:B------:R-:W-:Y:S02]  /*7b30*/  IMAD.MOV.U32 R11, RZ, RZ, -0x1 ;  /* 0xffffffffff0b7424 */ /* 0x000fe400078e00ff */
[----:B------:R-:W-:Y:S01]  /*7b40*/  ISETP.NE.AND.EX P1, PT, R29, RZ, PT, P1 ;  /* 0x000000ff1d00720c */ /* 0x000fe20003f25310 */
[----:B------:R3:W4:Y:S01]  /*7b50*/  F2I.U32.TRUNC.NTZ R19, R10 ;  /* 0x0000000a00137305 */ /* 0x000722000020f000 */
[----:B------:R-:W3:Y:S01]  /*7b60*/  LDC R21, c[0x0][0x148] ;  /* 0x00005200ff157b82 */ /* 0x000ee20000000800 */
[----:B0-----:R-:W-:-:S02]  /*7b70*/  SHF.R.U64 R16, R6, R12, R7 ;  /* 0x0000000c06107219 */ /* 0x001fc40000001207 */
[----:B------:R-:W-:-:S05]  /*7b80*/  SHF.R.U32.HI R7, RZ, R12, R7 ;  /* 0x0000000cff077219 */ /* 0x000fca0000011607 */
[----:B------:R-:W0:Y:S01]  /*7b90*/  LDC R20, c[0x0][0x600] ;  /* 0x00018000ff147b82 */ /* 0x000e220000000800 */
[-CC-:B-1----:R-:W-:Y:S02]  /*7ba0*/  SHF.R.U64 R14, R16, R24.reuse, R7.reuse ;  /* 0x00000018100e7219 */ /* 0x182fe40000001207 */
[----:B------:R-:W-:-:S05]  /*7bb0*/  SHF.R.U32.HI R7, RZ, R24, R7 ;  /* 0x00000018ff077219 */ /* 0x000fca0000011607 */
[----:B------:R-:W1:Y:S01]  /*7bc0*/  LDC R27, c[0x0][0x648] ;  /* 0x00019200ff1b7b82 */ /* 0x000e620000000800 */
[-CC-:B--2---:R-:W-:Y:S02]  /*7bd0*/  SHF.R.U64 R18, R14, R26.reuse, R7.reuse ;  /* 0x0000001a0e127219 */ /* 0x184fe40000001207 */
[-C--:B------:R-:W-:Y:S02]  /*7be0*/  SHF.L.U32 R11, R11, R26.reuse, RZ ;  /* 0x0000001a0b0b7219 */ /* 0x080fe400000006ff */
[-C--:B------:R-:W-:Y:S01]  /*7bf0*/  SHF.R.U32.HI R7, RZ, R26.reuse, R7 ;  /* 0x0000001aff077219 */ /* 0x080fe20000011607 */
[----:B------:R-:W-:Y:S01]  /*7c00*/  IMAD.MOV.U32 R6, RZ, RZ, R18 ;  /* 0x000000ffff067224 */ /* 0x000fe200078e0012 */
[----:B------:R-:W-:Y:S01]  /*7c10*/  SHF.L.U32 R32, R13, R26, RZ ;  /* 0x0000001a0d207219 */ /* 0x000fe200000006ff */
[----:B------:R-:W2:Y:S01]  /*7c20*/  LDC R30, c[0x0][0x638] ;  /* 0x00018e00ff1e7b82 */ /* 0x000ea20000000800 */
[----:B------:R-:W-:-:S07]  /*7c30*/  LOP3.LUT R25, RZ, R11, RZ, 0x33, !PT ;  /* 0x0000000bff197212 */ /* 0x000fce00078e33ff */
[----:B------:R-:W0:Y:S01]  /*7c40*/  LDC R31, c[0x0][0x610] ;  /* 0x00018400ff1f7b82 */ /* 0x000e220000000800 */
[----:B----4-:R-:W-:Y:S05]  /*7c50*/  @!P1 BRA `(.L_x_168) ;  /* 0x0000000000289947 */ /* 0x010fea0003800000 */
[----:B------:R-:W4:Y:S02]  /*7c60*/  LDC R13, c[0x0][0x64c] ;  /* 0x00019300ff0d7b82 */ /* 0x000f240000000800 */
[----:B----4-:R-:W-:-:S05]  /*7c70*/  IADD3 R13, P1, R18, R13, RZ ;  /* 0x0000000d120d7210 */ /* 0x010fca0007f3e0ff */
[----:B------:R-:W-:-:S04]  /*7c80*/  IMAD.X R15, RZ, RZ, R7, P1 ;  /* 0x000000ffff0f7224 */ /* 0x000fc800008e0607 */
[----:B------:R-:W-:-:S04]  /*7c90*/  IMAD.WIDE.U32 R6, R15, R28, RZ ;  /* 0x0000001c0f067225 */ /* 0x000fc800078e00ff */
[----:B---3--:R-:W-:-:S04]  /*7ca0*/  IMAD.WIDE.U32 R10, P1, R13, R29, R6 ;  /* 0x0000001d0d0a7225 */ /* 0x008fc80007820006 */
[----:B------:R-:W-:-:S04]  /*7cb0*/  IMAD.WIDE.U32 R6, R13, R28, RZ ;  /* 0x0000001c0d067225 */ /* 0x000fc800078e00ff */
[----:B------:R-:W-:Y:S01]  /*7cc0*/  IMAD.X R13, RZ, RZ, RZ, P1 ;  /* 0x000000ffff0d7224 */ /* 0x000fe200008e06ff */
[----:B------:R-:W-:Y:S01]  /*7cd0*/  IADD3 RZ, P1, R7, R10, RZ ;  /* 0x0000000a07ff7210 */ /* 0x000fe20007f3e0ff */
[----:B------:R-:W-:-:S04]  /*7ce0*/  IMAD.MOV.U32 R12, RZ, RZ, R11 ;  /* 0x000000ffff0c7224 */ /* 0x000fc800078e000b */
[----:B------:R-:W-:-:S08]  /*7cf0*/  IMAD.WIDE.U32.X R6, R15, R29, R12, P1 ;  /* 0x0000001d0f067225 */ /* 0x000fd000008e040c */
.L_x_168:
[----:B-1----:R-:W-:Y:S01]  /*7d00*/  SHF.R.U64 R6, R6, R27, R7 ;  /* 0x0000001b06067219 */ /* 0x002fe20000001207 */
[----:B0-----:R-:W-:Y:S01]  /*7d10*/  VIADD R13, R20, 0xffffffff ;  /* 0xffffffff140d7836 */ /* 0x001fe20000000000 */
[----:B------:R-:W-:Y:S01]  /*7d20*/  LOP3.LUT R11, R14, R25, RZ, 0xc0, !PT ;  /* 0x000000190e0b7212 */ /* 0x000fe200078ec0ff */
[----:B------:R-:W-:Y:S02]  /*7d30*/  IMAD.MOV R19, RZ, RZ, -R19 ;  /* 0x000000ffff137224 */ /* 0x000fe400078e0a13 */
[----:B------:R-:W-:Y:S02]  /*7d40*/  IMAD.MOV R7, RZ, RZ, -R6 ;  /* 0x000000ffff077224 */ /* 0x000fe400078e0a06 */
[----:B------:R-:W-:Y:S01]  /*7d50*/  IMAD R32, R32, R6, R11 ;  /* 0x0000000620207224 */ /* 0x000fe200078e020b */
[----:B------:R-:W-:Y:S01]  /*7d60*/  LOP3.LUT R11, R16, R13, RZ, 0xc0, !PT ;  /* 0x0000000d100b7212 */ /* 0x000fe200078ec0ff */
[----:B---3--:R-:W-:Y:S02]  /*7d70*/  @P4 IMAD R23, R21, R19, R22 ;  /* 0x0000001315174224 */ /* 0x008fe400078e0216 */
[----:B--2---:R-:W-:-:S02]  /*7d80*/  IMAD R6, R7, R30, R18 ;  /* 0x0000001e07067224 */ /* 0x004fc400078e0212 */
[----:B------:R-:W-:Y:S02]  /*7d90*/  IMAD R32, R32, R31, R23 ;  /* 0x0000001f20207224 */ /* 0x000fe400078e0217 */
[----:B------:R-:W-:Y:S02]  /*7da0*/  IMAD R11, R6, R20, R11 ;  /* 0x00000014060b7224 */ /* 0x000fe400078e020b */
[----:B------:R-:W-:Y:S02]  /*7db0*/  IMAD.MOV.U32 R10, RZ, RZ, 0x1 ;  /* 0x00000001ff0a7424 */ /* 0x000fe400078e00ff */
[----:B------:R-:W-:Y:S01]  /*7dc0*/  IMAD.MOV.U32 R6, RZ, RZ, R17 ;  /* 0x000000ffff067224 */ /* 0x000fe200078e0011 */
[----:B------:R-:W-:Y:S02]  /*7dd0*/  SEL R7, R11, R32, !P4 ;  /* 0x000000200b077207 */ /* 0x000fe40006000000 */
[----:B------:R-:W-:-:S07]  /*7de0*/  SEL R32, R32, R11, !P4 ;  /* 0x0000000b20207207 */ /* 0x000fce0006000000 */
.L_x_166:
[----:B------:R-:W-:Y:S01]  /*7df0*/  UIADD3 UR5, UR9, UR5, URZ ;  /* 0x0000000509057290 */ /* 0x000fe2000fffe03f */
[----:B------:R-:W-:Y:S01]  /*7e00*/  LOP3.LUT P1, RZ, R10, 0xff, RZ, 0xc0, !PT ;  /* 0x000000ff0aff7812 */ /* 0x000fe2000782c0ff */
[----:B------:R-:W-:Y:S02]  /*7e10*/  IMAD.MOV.U32 R10, RZ, RZ, R32 ;  /* 0x000000ffff0a7224 */ /* 0x000fe400078e0020 */
[----:B------:R-:W-:Y:S02]  /*7e20*/  USHF.R.U32.HI UR6, URZ, 0x2, UR5 ;  /* 0x000000023f067899 */ /* 0x000fe40008011605 */
[----:B------:R-:W-:Y:S02]  /*7e30*/  UISETP.GT.U32.AND UP1, UPT, UR5, 0x3, UPT ;  /* 0x000000030500788c */ /* 0x000fe4000bf24070 */
[----:B------:R-:W-:Y:S02]  /*7e40*/  ULOP3.LUT UR6, UR6, 0x1, URZ, 0xc0, !UPT ;  /* 0x0000000106067892 */ /* 0x000fe4000f8ec03f */
[----:B------:R-:W-:-:S02]  /*7e50*/  UISETP.LT.U32.AND UP1, UPT, UR9, 0x4, UP1 ;  /* 0x000000040900788c */ /* 0x000fc40008f21070 */
[----:B------:R-:W-:Y:S02]  /*7e60*/  UISETP.NE.U32.AND UP0, UPT, UR6, 0x1, UPT ;  /* 0x000000010600788c */ /* 0x000fe4000bf05070 */
[----:B------:R-:W-:Y:S02]  /*7e70*/  USEL UR7, URZ, 0x1, !UP1 ;  /* 0x000000013f077887 */ /* 0x000fe4000c800000 */
[----:B------:R-:W-:Y:S02]  /*7e80*/  UISETP.GT.U32.AND UP0, UPT, UR9, 0x3, !UP0 ;  /* 0x000000030900788c */ /* 0x000fe4000c704070 */
[----:B------:R-:W-:Y:S02]  /*7e90*/  ULOP3.LUT UR5, UR5, 0x3, URZ, 0xc0, !UPT ;  /* 0x0000000305057892 */ /* 0x000fe4000f8ec03f */
[----:B------:R-:W-:-:S04]  /*7ea0*/  USEL UR6, URZ, 0x1, !UP0 ;  /* 0x000000013f067887 */ /* 0x000fc8000c000000 */
[----:B------:R-:W-:Y:S01]  /*7eb0*/  ULOP3.LUT UR4, UR6, UR4, UR7, 0x96, !UPT ;  /* 0x0000000406047292 */ /* 0x000fe2000f8e9607 */
[----:B------:R-:W-:Y:S11]  /*7ec0*/  @P1 BRA `(.L_x_169) ;  /* 0xffffff9000a01947 */ /* 0x000ff6000383ffff */
[----:B------:R-:W-:Y:S05]  /*7ed0*/  EXIT ;  /* 0x000000000000794d */ /* 0x000fea0003800000 */
.L_x_7:
[----:B0-----:R-:W-:Y:S01]  /*7ee0*/  ULDC.64 UR4, c[0x0][0x650] ;  /* 0x0001940000047ab9 */ /* 0x001fe20000000a00 */
        /* <DEDUP_REMOVED lines=25> */
.L_x_171:
[----:B------:R-:W0:Y:S01]  /*8080*/  LDC.64 R28, c[0x0][0x640] ;  /* 0x00019000ff1c7b82 */ /* 0x000e220000000a00 */
[-CC-:B------:R-:W-:Y:S01]  /*8090*/  SHF.R.U64 R21, R16, R10.reuse, R17.reuse ;  /* 0x0000000a10157219 */ /* 0x180fe20000001211 */
[----:B------:R-:W-:Y:S01]  /*80a0*/  IMAD.MOV.U32 R27, RZ, RZ, 0x1 ;  /* 0x00000001ff1b7424 */ /* 0x000fe200078e00ff */
[----:B------:R-:W-:Y:S02]  /*80b0*/  SHF.R.U32.HI R5, RZ, R10, R17 ;  /* 0x0000000aff057219 */ /* 0x000fe40000011611 */
[----:B------:R-:W-:-:S03]  /*80c0*/  IADD3 R7, P0, RZ, -R21, RZ ;  /* 0x80000015ff077210 */ /* 0x000fc60007f1e0ff */
[----:B------:R-:W1:Y:S02]  /*80d0*/  LDC R14, c[0x0][0x618] ;  /* 0x00018600ff0e7b82 */ /* 0x000e640000000800 */
[----:B------:R-:W-:Y:S02]  /*80e0*/  IMAD.X R5, RZ, RZ, ~R5, P0 ;  /* 0x000000ffff057224 */ /* 0x000fe400000e0e05 */
[----:B------:R-:W-:-:S04]  /*80f0*/  IMAD.WIDE.U32 R12, R7, R24, R2 ;  /* 0x00000018070c7225 */ /* 0x000fc800078e0002 */
[----:B------:R-:W2:Y:S01]  /*8100*/  LDC R16, c[0x0][0x608] ;  /* 0x00018200ff107b82 */ /* 0x000ea20000000800 */
[----:B------:R-:W-:-:S04]  /*8110*/  IMAD R10, R5, R24, RZ ;  /* 0x00000018050a7224 */ /* 0x000fc800078e02ff */
[----:B------:R-:W-:Y:S02]  /*8120*/  IMAD R5, R7, R25, R10 ;  /* 0x0000001907057224 */ /* 0x000fe400078e020a */
[----:B------:R-:W-:Y:S01]  /*8130*/  IMAD.MOV.U32 R7, RZ, RZ, -0x1 ;  /* 0xffffffffff077424 */ /* 0x000fe200078e00ff */
[----:B------:R-:W3:Y:S01]  /*8140*/  LDC R26, c[0x0][0x658] ;  /* 0x00019600ff1a7b82 */ /* 0x000ee20000000800 */
[----:B------:R-:W-:Y:S01]  /*8150*/  IMAD.IADD R5, R13, 0x1, R5 ;  /* 0x000000010d057824 */ /* 0x000fe200078e0205 */
[----:B0-----:R-:W-:-:S04]  /*8160*/  ISETP.NE.U32.AND P0, PT, R28, RZ, PT ;  /* 0x000000ff1c00720c */ /* 0x001fc80003f05070 */
        /* <DEDUP_REMOVED lines=8> */
[-CC-:B---3--:R-:W-:Y:S02]  /*81f0*/  SHF.R.U64 R24, R22, R26.reuse, R5.reuse ;  /* 0x0000001a16187219 */ /* 0x188fe40000001205 */
[-C--:B------:R-:W-:Y:S02]  /*8200*/  SHF.L.U32 R7, R7, R26.reuse, RZ ;  /* 0x0000001a07077219 */ /* 0x080fe400000006ff */
[----:B------:R-:W-:Y:S01]  /*8210*/  SHF.R.U32.HI R13, RZ, R26, R5 ;  /* 0x0000001aff0d7219 */ /* 0x000fe20000011605 */
[----:B------:R-:W-:Y:S01]  /*8220*/  IMAD.MOV.U32 R12, RZ, RZ, R24 ;  /* 0x000000ffff0c7224 */ /* 0x000fe200078e0018 */
[----:B------:R-:W-:Y:S01]  /*8230*/  LOP3.LUT R31, RZ, R7, RZ, 0x33, !PT ;  /* 0x00000007ff1f7212 */ /* 0x000fe200078e33ff */
[----:B------:R-:W3:Y:S01]  /*8240*/  LDC R30, c[0x0][0x610] ;  /* 0x00018400ff1e7b82 */ /* 0x000ee20000000800 */
[----:B------:R-:W-:Y:S05]  /*8250*/  @!P0 BRA `(.L_x_172) ;  /* 0x0000000000288947 */ /* 0x000fea0003800000 */
        /* <DEDUP_REMOVED lines=10> */
.L_x_172:
[----:B-1----:R-:W-:Y:S01]  /*8300*/  SHF.R.U64 R10, R12, R10, R13 ;  /* 0x0000000a0c0a7219 */ /* 0x002fe2000000120d */
[----:B0-----:R-:W-:Y:S01]  /*8310*/  VIADD R9, R23, 0xffffffff ;  /* 0xffffffff17097836 */ /* 0x001fe20000000000 */
[----:B------:R-:W-:Y:S01]  /*8320*/  SHF.L.U32 R27, R27, R26, RZ ;  /* 0x0000001a1b1b7219 */ /* 0x000fe200000006ff */
[----:B------:R-:W-:Y:S01]  /*8330*/  @P4 IMAD R11, R19, R20, R8 ;  /* 0x00000014130b4224 */ /* 0x000fe200078e0208 */
[----:B------:R-:W-:Y:S01]  /*8340*/  LOP3.LUT R5, R22, R31, RZ, 0xc0, !PT ;  /* 0x0000001f16057212 */ /* 0x000fe200078ec0ff */
[----:B------:R-:W-:Y:S01]  /*8350*/  IMAD.MOV R7, RZ, RZ, -R10 ;  /* 0x000000ffff077224 */ /* 0x000fe200078e0a0a */
[----:B------:R-:W-:Y:S01]  /*8360*/  LOP3.LUT R18, R18, R9, RZ, 0xc0, !PT ;  /* 0x0000000912127212 */ /* 0x000fe200078ec0ff */
[----:B------:R-:W-:Y:S02]  /*8370*/  IMAD.MOV.U32 R16, RZ, RZ, R21 ;  /* 0x000000ffff107224 */ /* 0x000fe400078e0015 */
[----:B------:R-:W-:Y:S02]  /*8380*/  IMAD R10, R27, R10, R5 ;  /* 0x0000000a1b0a7224 */ /* 0x000fe400078e0205 */
[----:B--2---:R-:W-:-:S02]  /*8390*/  IMAD R5, R7, R25, R24 ;  /* 0x0000001907057224 */ /* 0x004fc400078e0218 */
[----:B---3--:R-:W-:Y:S02]  /*83a0*/  IMAD R11, R10, R30, R11 ;  /* 0x0000001e0a0b7224 */ /* 0x008fe400078e020b */
[----:B------:R-:W-:Y:S02]  /*83b0*/  IMAD R18, R5, R23, R18 ;  /* 0x0000001705127224 */ /* 0x000fe400078e0212 */
[----:B------:R-:W-:-:S03]  /*83c0*/  IMAD.MOV.U32 R7, RZ, RZ, 0x1 ;  /* 0x00000001ff077424 */ /* 0x000fc600078e00ff */
[----:B------:R-:W-:Y:S02]  /*83d0*/  SEL R5, R18, R11, !P4 ;  /* 0x0000000b12057207 */ /* 0x000fe40006000000 */
[----:B------:R-:W-:-:S07]  /*83e0*/  SEL R18, R11, R18, !P4 ;  /* 0x000000120b127207 */ /* 0x000fce0006000000 */
.L_x_170:
[----:B------:R-:W-:-:S08]  /*83f0*/  NOP ;  /* 0x0000000000007918 */ /* 0x000fd00000000000 */
[----:B------:R-:W0:-:S00]  /*8400*/  USETMAXREG.DEALLOC.CTAPOOL 0x28 ;  /* 0x00000028000079c8 */ /* 0x000e0000080e0500 */
[----:B0-----:R-:W-:-:S13]  /*8410*/  ISETP.NE.AND P0, PT, R6, RZ, PT ;  /* 0x000000ff0600720c */ /* 0x001fda0003f05270 */
[----:B------:R-:W-:Y:S05]  /*8420*/  @P0 EXIT ;  /* 0x000000000000094d */ /* 0x000fea0003800000 */
[----:B------:R-:W-:Y:S01]  /*8430*/  LOP3.LUT P0, RZ, R7, 0xff, RZ, 0xc0, !PT ;  /* 0x000000ff07ff7812 */ /* 0x000fe2000780c0ff */
[----:B------:R-:W-:Y:S02]  /*8440*/  IMAD.MOV.U32 R15, RZ, RZ, 0x1 ;  /* 0x00000001ff0f7424 */ /* 0x000fe400078e00ff */
[----:B------:R-:W-:-:S10]  /*8450*/  IMAD.MOV.U32 R14, RZ, RZ, RZ ;  /* 0x000000ffff0e7224 */ /* 0x000fd400078e00ff */
[----:B------:R-:W-:Y:S05]  /*8460*/  @!P0 BRA `(.L_x_173) ;  /* 0x0000000c00388947 */ /* 0x000fea0003800000 */
[----:B------:R-:W0:Y:S01]  /*8470*/  LDC R6, c[0x0][0x28c] ;  /* 0x0000a300ff067b82 */ /* 0x000e220000000800 */
[----:B------:R-:W-:Y:S01]  /*8480*/  ULDC UR5, c[0x0][0x658] ;  /* 0x0001960000057ab9 */ /* 0x000fe20000000800 */
[----:B------:R-:W-:Y:S01]  /*8490*/  UMOV UR7, 0xffffffff ;  /* 0xffffffff00077882 */ /* 0x000fe20000000000 */
[----:B------:R-:W-:Y:S01]  /*84a0*/  ULDC UR6, c[0x0][0xc] ;  /* 0x0000030000067ab9 */ /* 0x000fe20000000800 */
[----:B------:R-:W-:Y:S01]  /*84b0*/  USHF.L.U32 UR8, UR7, UR5, URZ ;  /* 0x0000000507087299 */ /* 0x000fe2000800063f */
[----:B------:R-:W-:Y:S01]  /*84c0*/  BSSY B0, `(.L_x_173) ;  /* 0x00000c8000007945 */ /* 0x000fe20003800000 */
[----:B------:R-:W-:Y:S01]  /*84d0*/  UMOV UR9, 0x1 ;  /* 0x0000000100097882 */ /* 0x000fe20000000000 */
[----:B------:R-:W-:Y:S01]  /*84e0*/  ULDC UR7, c[0x0][0x10] ;  /* 0x0000040000077ab9 */ /* 0x000fe20000000800 */
[----:B------:R-:W1:Y:S01]  /*84f0*/  S2UR UR10, SR_CgaCtaId ;  /* 0x00000000000a79c3 */ /* 0x000e620000008800 */
[----:B------:R-:W-:Y:S01]  /*8500*/  UIMAD.WIDE.U32 UR6, UR6, UR7, URZ ;  /* 0x00000007060672a5 */ /* 0x000fe2000f8e003f */
[----:B------:R-:W-:Y:S01]  /*8510*/  IMAD.MOV.U32 R12, RZ, RZ, 0x1 ;  /* 0x00000001ff0c7424 */ /* 0x000fe200078e00ff */
[----:B------:R-:W-:Y:S01]  /*8520*/  USHF.L.U32 UR18, UR9, UR5, URZ ;  /* 0x0000000509127299 */ /* 0x000fe2000800063f */
[----:B------:R-:W-:Y:S01]  /*8530*/  LOP3.LUT R17, R4, 0x2, RZ, 0xfc, !PT ;  /* 0x0000000204117812 */ /* 0x000fe200078efcff */
[----:B------:R-:W-:Y:S01]  /*8540*/  IMAD.MOV.U32 R15, RZ, RZ, 0x1 ;  /* 0x00000001ff0f7424 */ /* 0x000fe200078e00ff */
[----:B------:R-:W-:Y:S01]  /*8550*/  ULDC UR5, c[0x0][0x14] ;  /* 0x0000050000057ab9 */ /* 0x000fe20000000800 */
[----:B------:R-:W-:Y:S01]  /*8560*/  IMAD.MOV.U32 R14, RZ, RZ, RZ ;  /* 0x000000ffff0e7224 */ /* 0x000fe200078e00ff */
[----:B------:R-:W-:-:S02]  /*8570*/  UIMAD.WIDE.U32 UR22, UR6, UR5, URZ ;  /* 0x00000005061672a5 */ /* 0x000fc4000f8e003f */
[----:B------:R-:W-:Y:S01]  /*8580*/  UIMAD UR13, UR7, UR5, URZ ;  /* 0x00000005070d72a4 */ /* 0x000fe2000f8e023f */
[----:B------:R-:W-:Y:S01]  /*8590*/  ULDC UR4, c[0x0][0x600] ;  /* 0x0001800000047ab9 */ /* 0x000fe20000000800 */
[----:B------:R-:W-:Y:S02]  /*85a0*/  ULOP3.LUT UR17, URZ, UR8, URZ, 0x33, !UPT ;  /* 0x000000083f117292 */ /* 0x000fe4000f8e333f */
[----:B------:R-:W-:Y:S01]  /*85b0*/  UIADD3 UR4, UR4, -0x1, URZ ;  /* 0xffffffff04047890 */ /* 0x000fe2000fffe03f */
[----:B0-----:R-:W-:Y:S01]  /*85c0*/  VIADD R6, R6, 0x1f ;  /* 0x0000001f06067836 */ /* 0x001fe20000000000 */
[----:B------:R-:W-:Y:S01]  /*85d0*/  UIADD3 UR13, UR23, UR13, URZ ;  /* 0x0000000d170d7290 */ /* 0x000fe2000fffe03f */
[----:B------:R-:W-:-:S03]  /*85e0*/  ULDC.64 UR24, c[0x0][0x198] ;  /* 0x0000660000187ab9 */ /* 0x000fc60000000a00 */
[----:B------:R-:W-:Y:S01]  /*85f0*/  SHF.R.S32.HI R7, RZ, 0x1f, R6 ;  /* 0x0000001fff077819 */ /* 0x000fe20000011406 */
[----:B-1----:R-:W-:-:S03]  /*8600*/  IMAD.U32 R11, RZ, RZ, UR10 ;  /* 0x0000000aff0b7e24 */ /* 0x002fc6000f8e00ff */
[----:B------:R-:W-:-:S04]  /*8610*/  LEA.HI R7, R7, R6, RZ, 0x5 ;  /* 0x0000000607077211 */ /* 0x000fc800078f28ff */
[----:B------:R-:W-:-:S05]  /*8620*/  SHF.R.S32.HI R13, RZ, 0x5, R7 ;  /* 0x00000005ff0d7819 */ /* 0x000fca0000011407 */
[----:B------:R-:W-:-:S07]  /*8630*/  VIADD R10, R13, 0x1 ;  /* 0x000000010d0a7836 */ /* 0x000fce0000000000 */
.L_x_184:
[----:B------:R-:W-:-:S03]  /*8640*/  UMOV UR5, 0xffffffff ;  /* 0xffffffff00057882 */ /* 0x000fc60000000000 */
[----:B------:R-:W-:Y:S05]  /*8650*/  BRA.DIV UR5, `(.L_x_174) ;  /* 0x0000000e05ac7947 */ /* 0x000fea000b800000 */
[----:B------:R-:W-:-:S13]  /*8660*/  ELECT P0, URZ, PT ;  /* 0x00000000003f782f */ /* 0x000fda0003800000 */
.L_x_195:
[----:B------:R-:W0:Y:S01]  /*8670*/  LDC R6, c[0x0][0x28c] ;  /* 0x0000a300ff067b82 */ /* 0x000e220000000800 */
[----:B------:R-:W-:Y:S01]  /*8680*/  BSSY B1, `(.L_x_175) ;  /* 0x000003a000017945 */ /* 0x000fe20003800000 */
[----:B0-----:R-:W-:-:S13]  /*8690*/  ISETP.LT.OR P0, PT, R6, 0x1, !P0 ;  /* 0x000000010600780c */ /* 0x001fda0004701670 */
[----:B------:R-:W-:Y:S05]  /*86a0*/  @P0 BRA `(.L_x_176) ;  /* 0x0000000000dc0947 */ /* 0x000fea0003800000 */
[----:B------:R-:W-:Y:S02]  /*86b0*/  IMAD R18, R18, 0x2, R11 ;  /* 0x0000000212127824 */ /* 0x000fe400078e020b */
[----:B------:R-:W-:Y:S02]  /*86c0*/  IMAD.SHL.U32 R19, R5, 0x40, RZ ;  /* 0x0000004005137824 */ /* 0x000fe400078e00ff */
[----:B------:R-:W-:Y:S02]  /*86d0*/  IMAD.MOV.U32 R22, RZ, RZ, RZ ;  /* 0x000000ffff167224 */ /* 0x000fe400078e00ff */
[----:B------:R-:W-:Y:S02]  /*86e0*/  IMAD.MOV.U32 R5, RZ, RZ, R10 ;  /* 0x000000ffff057224 */ /* 0x000fe400078e000a */
[----:B------:R-:W-:Y:S02]  /*86f0*/  IMAD.MOV.U32 R6, RZ, RZ, R15 ;  /* 0x000000ffff067224 */ /* 0x000fe400078e000f */
[----:B------:R-:W-:-:S02]  /*8700*/  IMAD.MOV.U32 R8, RZ, RZ, R14 ;  /* 0x000000ffff087224 */ /* 0x000fc400078e000e */
[----:B------:R-:W-:-:S07]  /*8710*/  IMAD.SHL.U32 R18, R18, 0x80, RZ ;  /* 0x0000008012127824 */ /* 0x000fce00078e00ff */
.L_x_179:
[----:B------:R-:W0:Y:S01]  /*8720*/  S2UR UR5, SR_CgaCtaId ;  /* 0x00000000000579c3 */ /* 0x000e220000008800 */
[----:B------:R-:W-:Y:S02]  /*8730*/  MOV R20, 0x400 ;  /* 0x0000040000147802 */ /* 0x000fe40000000f00 */
[----:B------:R-:W-:Y:S02]  /*8740*/  SHF.L.U32 R7, R6, 0x1f, RZ ;  /* 0x0000001f06077819 */ /* 0x000fe400000006ff */
[----:B------:R-:W-:-:S13]  /*8750*/  LOP3.LUT P1, RZ, R0, 0x7f, RZ, 0xc0, !PT ;  /* 0x0000007f00ff7812 */ /* 0x000fda000782c0ff */
[----:B------:R-:W1:Y:S01]  /*8760*/  @!P1 LDC R9, c[0x0][0x500] ;  /* 0x00014000ff099b82 */ /* 0x000e620000000800 */
[----:B0-----:R-:W-:-:S05]  /*8770*/  IMAD.U32 R11, RZ, RZ, UR5 ;  /* 0x00000005ff0b7e24 */ /* 0x001fca000f8e00ff */
[----:B------:R-:W-:-:S05]  /*8780*/  LEA R21, R11, R20, 0x18 ;  /* 0x000000140b157211 */ /* 0x000fca00078ec0ff */
[----:B------:R-:W-:-:S04]  /*8790*/  IMAD R20, R8, 0x8, R21 ;  /* 0x0000000808147824 */ /* 0x000fc800078e0215 */
[----:B------:R-:W0:Y:S02]  /*87a0*/  SYNCS.PHASECHK.TRANS64.TRYWAIT P0, [R20+URZ+0x20], R7 ;  /* 0x00002007140075a7 */ /* 0x000e24000800017f */
[----:B01----:R-:W-:Y:S05]  /*87b0*/  @!P0 BRA `(.L_x_177) ;  /* 0x0000000c00748947 */ /* 0x003fea0003800000 */
.L_x_196:
[----:B0-----:R-:W-:Y:S01]  /*87c0*/  PRMT R7, R17, 0x9910, RZ ;  /* 0x0000991011077816 */ /* 0x001fe200000000ff */
[----:B------:R0:W-:Y:S03]  /*87d0*/  @!P1 SYNCS.ARRIVE.TRANS64 RZ, [R20+URZ], R9 ;  /* 0x0000000914ff99a7 */ /* 0x0001e6000800003f */
[----:B------:R-:W-:-:S13]  /*87e0*/  ISETP.NE.AND P0, PT, R7, 0x2, PT ;  /* 0x000000020700780c */ /* 0x000fda0003f05270 */
[----:B0-----:R-:W-:Y:S05]  /*87f0*/  @P0 BRA `(.L_x_178) ;  /* 0x0000000000040947 */ /* 0x001fea0003800000 */
[----:B------:R-:W-:Y:S01]  /*8800*/  BPT.TRAP 0x1 ;  /* 0x000000040000795c */ /* 0x000fe20000300000 */
.L_x_178:
[----:B------:R-:W-:Y:S01]  /*8810*/  IMAD R7, R8, 0x2, R11 ;  /* 0x0000000208077824 */ /* 0x000fe200078e020b */
[----:B------:R-:W-:Y:S01]  /*8820*/  R2UR UR9, R20 ;  /* 0x00000000140972ca */ /* 0x000fe200000e0000 */
[----:B------:R-:W-:Y:S01]  /*8830*/  VIADD R5, R5, 0xffffffff ;  /* 0xffffffff05057836 */ /* 0x000fe20000000000 */
[----:B------:R-:W-:Y:S01]  /*8840*/  UIADD3 UR6, UP0, UR24, 0xf0, URZ ;  /* 0x000000f018067890 */ /* 0x000fe2000ff1e03f */
[--C-:B------:R-:W-:Y:S01]  /*8850*/  IMAD.U32 R7, R7, 0x1000, R21.reuse ;  /* 0x0000100007077824 */ /* 0x100fe200078e0015 */
[----:B------:R-:W-:Y:S01]  /*8860*/  R2UR UR11, R18 ;  /* 0x00000000120b72ca */ /* 0x000fe200000e0000 */
[----:B------:R-:W-:Y:S01]  /*8870*/  IMAD R21, R8, 0x800, R21 ;  /* 0x0000080008157824 */ /* 0x000fe200078e0215 */
[----:B------:R-:W-:Y:S01]  /*8880*/  R2UR UR10, R22 ;  /* 0x00000000160a72ca */ /* 0x000fe200000e0000 */
[----:B------:R-:W-:Y:S01]  /*8890*/  UIADD3 UR26, UP1, UR24, 0x1f0, URZ ;  /* 0x000001f0181a7890 */ /* 0x000fe2000ff3e03f */
[----:B------:R-:W-:Y:S01]  /*88a0*/  R2UR UR5, R7 ;  /* 0x00000000070572ca */ /* 0x000fe200000e0000 */
[----:B------:R-:W-:Y:S01]  /*88b0*/  UIADD3.X UR7, URZ, UR25, URZ, UP0, !UPT ;  /* 0x000000193f077290 */ /* 0x000fe200087fe43f */
[----:B------:R-:W-:Y:S01]  /*88c0*/  R2UR UR8, R21 ;  /* 0x00000000150872ca */ /* 0x000fe200000e0000 */
[----:B------:R-:W-:Y:S01]  /*88d0*/  VIADD R8, R8, 0x1 ;  /* 0x0000000108087836 */ /* 0x000fe20000000000 */
[----:B------:R-:W-:Y:S01]  /*88e0*/  R2UR UR12, R16 ;  /* 0x00000000100c72ca */ /* 0x000fe200000e0000 */
[----:B------:R-:W-:Y:S01]  /*88f0*/  UIADD3.X UR27, URZ, UR25, URZ, UP1, !UPT ;  /* 0x000000193f1b7290 */ /* 0x000fe20008ffe43f */
[----:B------:R-:W-:Y:S01]  /*8900*/  R2UR UR19, R19 ;  /* 0x00000000131372ca */ /* 0x000fe200000e0000 */
[----:B------:R-:W-:Y:S01]  /*8910*/  UMOV UR20, 0x30000 ;  /* 0x0003000000147882 */ /* 0x000fe20000000000 */
[----:B------:R-:W-:Y:S01]  /*8920*/  ISETP.GT.AND P1, PT, R5, 0x1, PT ;  /* 0x000000010500780c */ /* 0x000fe20003f24270 */
[----:B------:R-:W-:Y:S01]  /*8930*/  UMOV UR14, 0x0 ;  /* 0x00000000000e7882 */ /* 0x000fe20000000000 */
[----:B------:R-:W-:Y:S01]  /*8940*/  UMOV UR15, 0x10000000 ;  /* 0x10000000000f7882 */ /* 0x000fe20000000000 */
[----:B------:R-:W-:Y:S01]  /*8950*/  ISETP.NE.AND P0, PT, R8, 0x4, PT ;  /* 0x000000040800780c */ /* 0x000fe20003f05270 */
[----:B------:R-:W-:Y:S01]  /*8960*/  VIADD R22, R22, 0x20 ;  /* 0x0000002016167836 */ /* 0x000fe20000000000 */
[----:B------:R-:W-:-:S02]  /*8970*/  UIADD3 UR5, UR5, 0x100, URZ ;  /* 0x0000010005057890 */ /* 0x000fc4000fffe03f */
[----:B------:R-:W-:Y:S01]  /*8980*/  UIADD3 UR16, UR8, 0x8100, URZ ;  /* 0x0000810008107890 */ /* 0x000fe2000fffe03f */
[----:B------:R-:W-:Y:S02]  /*8990*/  SEL R7, RZ, 0x1, P0 ;  /* 0x00000001ff077807 */ /* 0x000fe40000000000 */
[----:B------:R-:W-:Y:S02]  /*89a0*/  SEL R8, R8, RZ, P0 ;  /* 0x000000ff08087207 */ /* 0x000fe40000000000 */
[----:B------:R-:W-:Y:S01]  /*89b0*/  UMOV UR8, UR5 ;  /* 0x0000000500087c82 */ /* 0x000fe20008000000 */
[----:B------:R-:W-:Y:S01]  /*89c0*/  LOP3.LUT R6, R6, R7, RZ, 0x3c, !PT ;  /* 0x0000000706067212 */ /* 0x000fe200078e3cff */
[----:B------:R0:W-:Y:S02]  /*89d0*/  UTMALDG.3D.MULTICAST [UR8], [UR6], UR20, desc[UR14] ;  /* 0x00000e08060073b4 */ /* 0x0001e40008011814 */
[----:B0-----:R-:W-:Y:S01]  /*89e0*/  UMOV UR8, UR16 ;  /* 0x0000001000087c82 */ /* 0x001fe20008000000 */
[----:B------:R-:W-:-:S02]  /*89f0*/  UMOV UR11, UR19 ;  /* 0x00000013000b7c82 */ /* 0x000fc40008000000 */
[----:B------:R0:W-:Y:S02]  /*8a00*/  UTMALDG.3D [UR8], [UR26], desc[UR14] ;  /* 0x00000e081a0075b4 */ /* 0x0001e40008011000 */
[----:B0-----:R-:W-:Y:S05]  /*8a10*/  @P1 BRA `(.L_x_179) ;  /* 0xfffffffc00401947 */ /* 0x001fea000383ffff */
.L_x_176:
[----:B------:R-:W-:Y:S05]  /*8a20*/  BSYNC B1 ;  /* 0x0000000000017941 */ /* 0x000fea0003800000 */
.L_x_175:
[----:B------:R-:W-:Y:S01]  /*8a30*/  LOP3.LUT P1, RZ, R12, 0xff, RZ, 0xc0, !PT ;  /* 0x000000ff0cff7812 */ /* 0x000fe2000782c0ff */
[C---:B------:R-:W-:Y:S01]  /*8a40*/  IMAD.IADD R14, R13.reuse, 0x1, R14 ;  /* 0x000000010d0e7824 */ /* 0x040fe200078e020e */
[----:B------:R-:W-:Y:S01]  /*8a50*/  IADD3 R2, P2, R2, UR22, RZ ;  /* 0x0000001602027c10 */ /* 0x000fe2000ff5e0ff */
[----:B------:R-:W-:Y:S01]  /*8a60*/  ULDC.64 UR6, c[0x0][0x650] ;  /* 0x0001940000067ab9 */ /* 0x000fe20000000a00 */
[----:B------:R-:W-:Y:S01]  /*8a70*/  BSSY B1, `(.L_x_180) ;  /* 0x000006a000017945 */ /* 0x000fe20003800000 */
[----:B------:R-:W-:Y:S01]  /*8a80*/  IMAD.MOV.U32 R18, RZ, RZ, -0x1 ;  /* 0xffffffffff127424 */ /* 0x000fe200078e00ff */
[----:B------:R-:W-:Y:S01]  /*8a90*/  ISETP.GT.U32.AND P0, PT, R14, 0x3, PT ;  /* 0x000000030e00780c */ /* 0x000fe20003f04070 */
[----:B------:R-:W-:Y:S01]  /*8aa0*/  IMAD.MOV.U32 R16, RZ, RZ, -0x1 ;  /* 0xffffffffff107424 */ /* 0x000fe200078e00ff */
[----:B------:R-:W-:Y:S02]  /*8ab0*/  SHF.R.U32.HI R5, RZ, 0x2, R14 ;  /* 0x00000002ff057819 */ /* 0x000fe4000001160e */
[----:B------:R-:W-:-:S02]  /*8ac0*/  ISETP.LT.U32.AND P0, PT, R13, 0x4, P0 ;  /* 0x000000040d00780c */ /* 0x000fc40000701070 */
[----:B------:R-:W-:Y:S01]  /*8ad0*/  IADD3.X R3, R3, UR13, RZ, P2, !PT ;  /* 0x0000000d03037c10 */ /* 0x000fe200097fe4ff */
[----:B------:R-:W0:Y:S01]  /*8ae0*/  @P1 S2R R11, SR_CgaCtaId ;  /* 0x00000000000b1919 */ /* 0x000e220000008800 */
[----:B------:R-:W-:Y:S02]  /*8af0*/  @P1 MOV R6, 0x400 ;  /* 0x0000040000061802 */ /* 0x000fe40000000f00 */
[----:B------:R-:W-:Y:S02]  /*8b00*/  ISETP.GE.U32.AND P2, PT, R2, UR6, PT ;  /* 0x0000000602007c0c */ /* 0x000fe4000bf46070 */
[----:B------:R-:W-:Y:S02]  /*8b10*/  LOP3.LUT R5, R5, 0x1, RZ, 0xc0, !PT ;  /* 0x0000000105057812 */ /* 0x000fe400078ec0ff */
[----:B------:R-:W-:Y:S02]  /*8b20*/  LOP3.LUT R14, R14, 0x3, RZ, 0xc0, !PT ;  /* 0x000000030e0e7812 */ /* 0x000fe400078ec0ff */
[----:B------:R-:W-:-:S02]  /*8b30*/  PRMT R12, RZ, 0x7610, R12 ;  /* 0x00007610ff0c7816 */ /* 0x000fc4000000000c */
[----:B0-----:R-:W-:-:S04]  /*8b40*/  @P1 LEA R6, R11, R6, 0x18 ;  /* 0x000000060b061211 */ /* 0x001fc800078ec0ff */
[----:B------:R0:W-:Y:S01]  /*8b50*/  @P1 SYNCS.ARRIVE.TRANS64.A1T0 RZ, [R6+URZ+0x58], RZ ;  /* 0x000058ff06ff19a7 */ /* 0x0001e2000810003f */
[----:B------:R-:W-:-:S04]  /*8b60*/  ISETP.NE.U32.AND P1, PT, R5, 0x1, PT ;  /* 0x000000010500780c */ /* 0x000fc80003f25070 */
[----:B------:R-:W-:Y:S02]  /*8b70*/  ISETP.GT.U32.AND P1, PT, R13, 0x3, !P1 ;  /* 0x000000030d00780c */ /* 0x000fe40004f24070 */
[----:B0-----:R-:W-:Y:S02]  /*8b80*/  SEL R6, RZ, 0x1, !P0 ;  /* 0x00000001ff067807 */ /* 0x001fe40004000000 */
[----:B------:R-:W-:Y:S02]  /*8b90*/  ISETP.GE.U32.AND.EX P0, PT, R3, UR7, PT, P2 ;  /* 0x0000000703007c0c */ /* 0x000fe4000bf06120 */
[----:B------:R-:W-:-:S04]  /*8ba0*/  SEL R5, RZ, 0x1, !P1 ;  /* 0x00000001ff057807 */ /* 0x000fc80004800000 */
[--C-:B------:R-:W-:Y:S01]  /*8bb0*/  LOP3.LUT R15, R5, R15, R6.reuse, 0x96, !PT ;  /* 0x0000000f050f7212 */ /* 0x100fe200078e9606 */
[----:B------:R-:W-:Y:S01]  /*8bc0*/  IMAD.MOV.U32 R5, RZ, RZ, -0x1 ;  /* 0xffffffffff057424 */ /* 0x000fe200078e00ff */
[----:B------:R-:W-:-:S05]  /*8bd0*/  PRMT R6, RZ, 0x7610, R6 ;  /* 0x00007610ff067816 */ /* 0x000fca0000000006 */
[----:B------:R-:W-:Y:S05]  /*8be0*/  @P0 BRA `(.L_x_181) ;  /* 0x0000000400480947 */ /* 0x000fea0003800000 */
[----:B------:R-:W0:Y:S01]  /*8bf0*/  S2R R18, SR_CTAID.X ;  /* 0x0000000000127919 */ /* 0x000e220000002500 */
[----:B------:R-:W-:Y:S01]  /*8c00*/  ULDC.64 UR6, c[0x0][0x628] ;  /* 0x00018a0000067ab9 */ /* 0x000fe20000000a00 */
[----:B------:R-:W1:Y:S01]  /*8c10*/  LDC R19, c[0x0][0x144] ;  /* 0x00005100ff137b82 */ /* 0x000e620000000800 */
[----:B------:R-:W-:Y:S01]  /*8c20*/  ISETP.NE.U32.AND P0, PT, RZ, UR6, PT ;  /* 0x00000006ff007c0c */ /* 0x000fe2000bf05070 */
[----:B------:R-:W2:Y:S01]  /*8c30*/  S2R R5, SR_CTAID.Y ;  /* 0x0000000000057919 */ /* 0x000ea20000002600 */
[----:B------:R-:W-:Y:S01]  /*8c40*/  ULDC UR8, c[0x0][0x630] ;  /* 0x00018c0000087ab9 */ /* 0x000fe20000000800 */
[----:B------:R-:W-:Y:S01]  /*8c50*/  ULDC UR9, c[0x0][0x150] ;  /* 0x0000540000097ab9 */ /* 0x000fe20000000800 */
[----:B------:R-:W-:Y:S01]  /*8c60*/  ISETP.NE.AND.EX P0, PT, RZ, UR7, PT, P0 ;  /* 0x00000007ff007c0c */ /* 0x000fe2000bf05300 */
[----:B------:R-:W-:Y:S02]  /*8c70*/  IMAD.MOV.U32 R6, RZ, RZ, R2 ;  /* 0x000000ffff067224 */ /* 0x000fe400078e0002 */
[----:B------:R-:W-:Y:S01]  /*8c80*/  IMAD.MOV.U32 R7, RZ, RZ, R3 ;  /* 0x000000ffff077224 */ /* 0x000fe200078e0003 */
[----:B0-----:R-:W-:-:S09]  /*8c90*/  I2FP.F32.U32 R20, R18 ;  /* 0x0000001200147245 */ /* 0x001fd20000201000 */
[----:B------:R-:W-:Y:S05]  /*8ca0*/  @!P0 BRA `(.L_x_182) ;  /* 0x0000000000288947 */ /* 0x000fea0003800000 */
[----:B------:R-:W-:Y:S02]  /*8cb0*/  ULDC UR5, c[0x0][0x634] ;  /* 0x00018d0000057ab9 */ /* 0x000fe40000000800 */
[----:B------:R-:W-:-:S05]  /*8cc0*/  IADD3 R7, P0, R2, UR5, RZ ;  /* 0x0000000502077c10 */ /* 0x000fca000ff1e0ff */
[----:B------:R-:W-:-:S04]  /*8cd0*/  IMAD.X R21, RZ, RZ, R3, P0 ;  /* 0x000000ffff157224 */ /* 0x000fc800000e0603 */
[----:B------:R-:W-:-:S04]  /*8ce0*/  IMAD.WIDE.U32 R8, R21, UR6, RZ ;  /* 0x0000000615087c25 */ /* 0x000fc8000f8e00ff */
[----:B------:R-:W-:-:S04]  /*8cf0*/  IMAD.WIDE.U32 R8, P0, R7, UR7, R8 ;  /* 0x0000000707087c25 */ /* 0x000fc8000f800008 */
[----:B------:R-:W-:-:S04]  /*8d00*/  IMAD.WIDE.U32 R6, R7, UR6, RZ ;  /* 0x0000000607067c25 */ /* 0x000fc8000f8e00ff */
[----:B------:R-:W-:Y:S01]  /*8d10*/  IMAD.MOV.U32 R6, RZ, RZ, R9 ;  /* 0x000000ffff067224 */ /* 0x000fe200078e0009 */
[----:B------:R-:W-:Y:S01]  /*8d20*/  IADD3 RZ, P1, R7, R8, RZ ;  /* 0x0000000807ff7210 */ /* 0x000fe20007f3e0ff */
[----:B------:R-:W-:-:S04]  /*8d30*/  IMAD.X R7, RZ, RZ, RZ, P0 ;  /* 0x000000ffff077224 */ /* 0x000fc800000e06ff */
[----:B------:R-:W-:-:S08]  /*8d40*/  IMAD.WIDE.U32.X R6, R21, UR7, R6, P1 ;  /* 0x0000000715067c25 */ /* 0x000fd000088e0406 */
.L_x_182:
[----:B------:R-:W-:Y:S01]  /*8d50*/  FMUL R20, R20, UR9 ;  /* 0x0000000914147c20 */ /* 0x000fe20008400000 */
[--C-:B------:R-:W-:Y:S01]  /*8d60*/  SHF.R.U64 R16, R6, UR8, R7.reuse ;  /* 0x0000000806107c19 */ /* 0x100fe20008001207 */
[----:B------:R-:W-:Y:S01]  /*8d70*/  ULDC.64 UR6, c[0x0][0x620] ;  /* 0x0001880000067ab9 */ /* 0x000fe20000000a00 */
[----:B------:R-:W-:Y:S01]  /*8d80*/  SHF.R.U32.HI R6, RZ, UR8, R7 ;  /* 0x00000008ff067c19 */ /* 0x000fe20008011607 */
[----:B------:R-:W-:Y:S01]  /*8d90*/  ULDC.64 UR8, c[0x0][0x640] ;  /* 0x0001900000087ab9 */ /* 0x000fe20000000a00 */
[----:B------:R-:W-:Y:S01]  /*8da0*/  IADD3 R7, P0, RZ, -R16, RZ ;  /* 0x80000010ff077210 */ /* 0x000fe20007f1e0ff */
[----:B------:R-:W0:Y:S01]  /*8db0*/  F2I.U32.TRUNC.NTZ R20, R20 ;  /* 0x0000001400147305 */ /* 0x000e22000020f000 */
[----:B------:R-:W3:Y:S01]  /*8dc0*/  LDC R22, c[0x0][0x148] ;  /* 0x00005200ff167b82 */ /* 0x000ee20000000800 */
[----:B------:R-:W-:Y:S02]  /*8dd0*/  ULDC UR5, c[0x0][0x618] ;  /* 0x0001860000057ab9 */ /* 0x000fe40000000800 */
[----:B------:R-:W-:Y:S01]  /*8de0*/  IMAD.X R6, RZ, RZ, ~R6, P0 ;  /* 0x000000ffff067224 */ /* 0x000fe200000e0e06 */
[----:B------:R-:W-:-:S03]  /*8df0*/  ISETP.NE.U32.AND P0, PT, RZ, UR8, PT ;  /* 0x00000008ff007c0c */ /* 0x000fc6000bf05070 */
[----:B------:R-:W-:Y:S01]  /*8e00*/  IMAD R6, R6, UR6, RZ ;  /* 0x0000000606067c24 */ /* 0x000fe2000f8e02ff */
[----:B------:R-:W-:-:S03]  /*8e10*/  ISETP.NE.AND.EX P0, PT, RZ, UR9, PT, P0 ;  /* 0x00000009ff007c0c */ /* 0x000fc6000bf05300 */
[C---:B------:R-:W-:Y:S02]  /*8e20*/  IMAD R9, R7.reuse, UR7, R6 ;  /* 0x0000000707097c24 */ /* 0x040fe4000f8e0206 */
[----:B------:R-:W-:Y:S01]  /*8e30*/  IMAD.WIDE.U32 R6, R7, UR6, R2 ;  /* 0x0000000607067c25 */ /* 0x000fe2000f8e0002 */
[----:B------:R-:W-:-:S03]  /*8e40*/  ULDC UR6, c[0x0][0x154] ;  /* 0x0000550000067ab9 */ /* 0x000fc60000000800 */
[----:B0-----:R-:W-:Y:S02]  /*8e50*/  IMAD.MOV R8, RZ, RZ, -R20 ;  /* 0x000000ffff087224 */ /* 0x001fe400078e0a14 */
[----:B------:R-:W-:Y:S02]  /*8e60*/  IMAD.IADD R7, R7, 0x1, R9 ;  /* 0x0000000107077824 */ /* 0x000fe400078e0209 */
[----:B-1----:R-:W-:Y:S01]  /*8e70*/  IMAD R18, R19, R8, R18 ;  /* 0x0000000813127224 */ /* 0x002fe200078e0212 */
[----:B--2---:R-:W-:Y:S02]  /*8e80*/  I2FP.F32.U32 R8, R5 ;  /* 0x0000000500087245 */ /* 0x004fe40000201000 */
[--C-:B------:R-:W-:Y:S02]  /*8e90*/  SHF.R.U64 R19, R6, UR5, R7.reuse ;  /* 0x0000000506137c19 */ /* 0x100fe40008001207 */
[----:B------:R-:W-:Y:S01]  /*8ea0*/  SHF.R.U32.HI R6, RZ, UR5, R7 ;  /* 0x00000005ff067c19 */ /* 0x000fe20008011607 */
[----:B------:R-:W-:Y:S01]  /*8eb0*/  FMUL R8, R8, UR6 ;  /* 0x0000000608087c20 */ /* 0x000fe20008400000 */
[----:B------:R-:W-:-:S02]  /*8ec0*/  ULDC UR5, c[0x0][0x608] ;  /* 0x0001820000057ab9 */ /* 0x000fc40000000800 */
[--C-:B------:R-:W-:Y:S01]  /*8ed0*/  SHF.R.U64 R21, R19, UR5, R6.reuse ;  /* 0x0000000513157c19 */ /* 0x100fe20008001206 */
[----:B------:R0:W1:Y:S01]  /*8ee0*/  F2I.U32.TRUNC.NTZ R24, R8 ;  /* 0x0000000800187305 */ /* 0x000062000020f000 */
[----:B------:R-:W-:Y:S01]  /*8ef0*/  SHF.R.U32.HI R6, RZ, UR5, R6 ;  /* 0x00000005ff067c19 */ /* 0x000fe20008011606 */
[----:B------:R-:W-:-:S03]  /*8f00*/  ULDC UR5, c[0x0][0x658] ;  /* 0x0001960000057ab9 */ /* 0x000fc60000000800 */
[--C-:B------:R-:W-:Y:S02]  /*8f10*/  SHF.R.U64 R20, R21, UR5, R6.reuse ;  /* 0x0000000515147c19 */ /* 0x100fe40008001206 */
[----:B------:R-:W-:-:S03]  /*8f20*/  SHF.R.U32.HI R23, RZ, UR5, R6 ;  /* 0x00000005ff177c19 */ /* 0x000fc60008011606 */
[----:B------:R-:W-:Y:S02]  /*8f30*/  IMAD.MOV.U32 R6, RZ, RZ, R20 ;  /* 0x000000ffff067224 */ /* 0x000fe400078e0014 */
[----:B------:R-:W-:Y:S01]  /*8f40*/  IMAD.MOV.U32 R7, RZ, RZ, R23 ;  /* 0x000000ffff077224 */ /* 0x000fe200078e0017 */
[----:B0-----:R-:W-:Y:S06]  /*8f50*/  @!P0 BRA `(.L_x_183) ;  /* 0x0000000000288947 */ /* 0x001fec0003800000 */
        /* <DEDUP_REMOVED lines=10> */
.L_x_183:
[----:B------:R-:W-:Y:S01]  /*9000*/  ULDC UR5, c[0x0][0x648] ;  /* 0x0001920000057ab9 */ /* 0x000fe20000000800 */
[----:B-1----:R-:W-:Y:S01]  /*9010*/  IMAD.MOV R24, RZ, RZ, -R24 ;  /* 0x000000ffff187224 */ /* 0x002fe200078e0a18 */
[----:B------:R-:W-:Y:S01]  /*9020*/  SHF.R.U64 R6, R6, UR5, R7 ;  /* 0x0000000506067c19 */ /* 0x000fe20008001207 */
[----:B------:R-:W-:Y:S01]  /*9030*/  ULDC UR5, c[0x0][0x638] ;  /* 0x00018e0000057ab9 */ /* 0x000fe20000000800 */
[----:B------:R-:W-:Y:S01]  /*9040*/  LOP3.LUT R21, R21, UR17, RZ, 0xc0, !PT ;  /* 0x0000001115157c12 */ /* 0x000fe2000f8ec0ff */
[----:B---3--:R-:W-:Y:S01]  /*9050*/  @P4 IMAD R18, R22, R24, R5 ;  /* 0x0000001816124224 */ /* 0x008fe200078e0205 */
[----:B------:R-:W-:Y:S01]  /*9060*/  LOP3.LUT R7, R19, UR4, RZ, 0xc0, !PT ;  /* 0x0000000413077c12 */ /* 0x000fe2000f8ec0ff */
[----:B------:R-:W-:Y:S01]  /*9070*/  IMAD.MOV R5, RZ, RZ, -R6 ;  /* 0x000000ffff057224 */ /* 0x000fe200078e0a06 */
[----:B------:R-:W-:Y:S01]  /*9080*/  ULDC UR6, c[0x0][0x610] ;  /* 0x0001840000067ab9 */ /* 0x000fe20000000800 */
[----:B------:R-:W-:Y:S02]  /*9090*/  IMAD R21, R6, UR18, R21 ;  /* 0x0000001206157c24 */ /* 0x000fe4000f8e0215 */
[----:B------:R-:W-:Y:S01]  /*90a0*/  IMAD R20, R5, UR5, R20 ;  /* 0x0000000505147c24 */ /* 0x000fe2000f8e0214 */
[----:B------:R-:W-:Y:S01]  /*90b0*/  ULDC UR5, c[0x0][0x600] ;  /* 0x0001800000057ab9 */ /* 0x000fe20000000800 */
[----:B------:R-:W-:-:S02]  /*90c0*/  IMAD R18, R21, UR6, R18 ;  /* 0x0000000615127c24 */ /* 0x000fc4000f8e0212 */
[----:B------:R-:W-:Y:S02]  /*90d0*/  IMAD R7, R20, UR5, R7 ;  /* 0x0000000514077c24 */ /* 0x000fe4000f8e0207 */
[----:B------:R-:W-:-:S03]  /*90e0*/  IMAD.MOV.U32 R6, RZ, RZ, 0x1 ;  /* 0x00000001ff067424 */ /* 0x000fc600078e00ff */
[----:B------:R-:W-:Y:S02]  /*90f0*/  SEL R5, R7, R18, !P4 ;  /* 0x0000001207057207 */ /* 0x000fe40006000000 */
[----:B------:R-:W-:-:S07]  /*9100*/  SEL R18, R18, R7, !P4 ;  /* 0x0000000712127207 */ /* 0x000fce0006000000 */
.L_x_181:
[----:B------:R-:W-:Y:S05]  /*9110*/  BSYNC B1 ;  /* 0x0000000000017941 */ /* 0x000fea0003800000 */
.L_x_180:
[----:B------:R-:W-:-:S13]  /*9120*/  LOP3.LUT P0, RZ, R6, 0xff, RZ, 0xc0, !PT ;  /* 0x000000ff06ff7812 */ /* 0x000fda000780c0ff */
[----:B------:R-:W-:Y:S05]  /*9130*/  @P0 BRA `(.L_x_184) ;  /* 0xfffffff400400947 */ /* 0x000fea000383ffff */
[----:B------:R-:W-:Y:S05]  /*9140*/  BSYNC B0 ;  /* 0x0000000000007941 */ /* 0x000fea0003800000 */
.L_x_173:
[----:B------:R-:W-:-:S03]  /*9150*/  UMOV UR5, 0xffffffff ;  /* 0xffffffff00057882 */ /* 0x000fc60000000000 */
[----:B------:R-:W-:Y:S05]  /*9160*/  BRA.DIV UR5, `(.L_x_185) ;  /* 0x00000006051c7947 */ /* 0x000fea000b800000 */
[----:B------:R-:W-:-:S13]  /*9170*/  ELECT P0, URZ, PT ;  /* 0x00000000003f782f */ /* 0x000fda0003800000 */
.L_x_199:
[----:B------:R-:W-:Y:S04]  /*9180*/  BSSY B0, `(.L_x_186) ;  /* 0x000002b000007945 */ /* 0x000fe80003800000 */
[----:B------:R-:W-:Y:S05]  /*9190*/  @!P0 BRA `(.L_x_187) ;  /* 0x0000000000a48947 */ /* 0x000fea0003800000 */
[----:B------:R-:W-:-:S04]  /*91a0*/  LOP3.LUT R4, R4, 0x2, RZ, 0xfc, !PT ;  /* 0x0000000204047812 */ /* 0x000fc800078efcff */
[----:B------:R-:W-:-:S13]  /*91b0*/  ISETP.NE.AND P0, PT, R4, 0x3, PT ;  /* 0x000000030400780c */ /* 0x000fda0003f05270 */
[----:B------:R-:W-:Y:S05]  /*91c0*/  @!P0 BRA `(.L_x_188) ;  /* 0x0000000000048947 */ /* 0x000fea0003800000 */
[----:B------:R-:W-:Y:S01]  /*91d0*/  BPT.TRAP 0x1 ;  /* 0x000000040000795c */ /* 0x000fe20000300000 */
.L_x_188:
[----:B------:R-:W0:Y:S01]  /*91e0*/  S2R R3, SR_CgaCtaId ;  /* 0x0000000000037919 */ /* 0x000e220000008800 */
[----:B------:R-:W-:Y:S02]  /*91f0*/  MOV R0, 0x400 ;  /* 0x0000040000007802 */ /* 0x000fe40000000f00 */
[----:B------:R-:W-:Y:S02]  /*9200*/  SHF.L.U32 R2, R15, 0x1f, RZ ;  /* 0x0000001f0f027819 */ /* 0x000fe400000006ff */
[----:B0-----:R-:W-:-:S05]  /*9210*/  LEA R3, R3, R0, 0x18 ;  /* 0x0000000003037211 */ /* 0x001fca00078ec0ff */
[----:B------:R-:W-:-:S04]  /*9220*/  VIADD R3, R3, 0x20 ;  /* 0x0000002003037836 */ /* 0x000fc80000000000 */
[C---:B------:R-:W-:Y:S02]  /*9230*/  IMAD R5, R14.reuse, 0x8, R3 ;  /* 0x000000080e057824 */ /* 0x040fe400078e0203 */
[----:B------:R-:W-:Y:S02]  /*9240*/  VIADD R14, R14, 0x1 ;  /* 0x000000010e0e7836 */ /* 0x000fe40000000000 */
[----:B------:R-:W0:Y:S03]  /*9250*/  SYNCS.PHASECHK.TRANS64.TRYWAIT P0, [R5+URZ], R2 ;  /* 0x00000002050075a7 */ /* 0x000e26000800017f */
[----:B------:R-:W-:-:S04]  /*9260*/  ISETP.NE.AND P1, PT, R14, 0x4, PT ;  /* 0x000000040e00780c */ /* 0x000fc80003f25270 */
[----:B------:R-:W-:Y:S02]  /*9270*/  SEL R0, RZ, 0x1, P1 ;  /* 0x00000001ff007807 */ /* 0x000fe40000800000 */
[----:B------:R-:W-:Y:S02]  /*9280*/  SEL R14, R14, RZ, P1 ;  /* 0x000000ff0e0e7207 */ /* 0x000fe40000800000 */
[----:B------:R-:W-:-:S03]  /*9290*/  LOP3.LUT R15, R15, R0, RZ, 0x3c, !PT ;  /* 0x000000000f0f7212 */ /* 0x000fc600078e3cff */
[----:B------:R-:W-:Y:S01]  /*92a0*/  IMAD R7, R14, 0x8, R3 ;  /* 0x000000080e077824 */ /* 0x000fe200078e0203 */
[----:B------:R-:W-:Y:S01]  /*92b0*/  SHF.L.U32 R4, R15, 0x1f, RZ ;  /* 0x0000001f0f047819 */ /* 0x000fe200000006ff */
[----:B0-----:R-:W-:Y:S06]  /*92c0*/  @!P0 BRA `(.L_x_189) ;  /* 0x0000000000e48947 */ /* 0x001fec0003800000 */
.L_x_200:
[----:B------:R-:W1:Y:S01]  /*92d0*/  SYNCS.PHASECHK.TRANS64.TRYWAIT P0, [R7+URZ], R4 ;  /* 0x00000004070075a7 */ /* 0x000e62000800017f */
[----:B------:R-:W-:-:S05]  /*92e0*/  VIADD R0, R14, 0x1 ;  /* 0x000000010e007836 */ /* 0x000fca0000000000 */
[----:B------:R-:W-:-:S04]  /*92f0*/  ISETP.NE.AND P1, PT, R0, 0x4, PT ;  /* 0x000000040000780c */ /* 0x000fc80003f25270 */
[----:B0-----:R-:W-:Y:S02]  /*9300*/  SEL R2, RZ, 0x1, P1 ;  /* 0x00000001ff027807 */ /* 0x001fe40000800000 */
[----:B------:R-:W-:Y:S02]  /*9310*/  SEL R0, R0, RZ, P1 ;  /* 0x000000ff00007207 */ /* 0x000fe40000800000 */
[----:B------:R-:W-:-:S03]  /*9320*/  LOP3.LUT R15, R15, R2, RZ, 0x3c, !PT ;  /* 0x000000020f0f7212 */ /* 0x000fc600078e3cff */
[----:B------:R-:W-:Y:S01]  /*9330*/  IMAD R6, R0, 0x8, R3 ;  /* 0x0000000800067824 */ /* 0x000fe200078e0203 */
[----:B------:R-:W-:Y:S01]  /*9340*/  SHF.L.U32 R5, R15, 0x1f, RZ ;  /* 0x0000001f0f057819 */ /* 0x000fe200000006ff */
[----:B-1----:R-:W-:Y:S06]  /*9350*/  @!P0 BRA `(.L_x_190) ;  /* 0x0000000000d48947 */ /* 0x002fec0003800000 */
.L_x_201:
[----:B------:R-:W1:Y:S01]  /*9360*/  SYNCS.PHASECHK.TRANS64.TRYWAIT P0, [R6+URZ], R5 ;  /* 0x00000005060075a7 */ /* 0x000e62000800017f */
[----:B------:R-:W-:-:S05]  /*9370*/  VIADD R0, R0, 0x1 ;  /* 0x0000000100007836 */ /* 0x000fca0000000000 */
[----:B------:R-:W-:-:S04]  /*9380*/  ISETP.NE.AND P1, PT, R0, 0x4, PT ;  /* 0x000000040000780c */ /* 0x000fc80003f25270 */
[----:B------:R-:W-:Y:S02]  /*9390*/  SEL R2, RZ, 0x1, P1 ;  /* 0x00000001ff027807 */ /* 0x000fe40000800000 */
[----:B------:R-:W-:Y:S02]  /*93a0*/  SEL R0, R0, RZ, P1 ;  /* 0x000000ff00007207 */ /* 0x000fe40000800000 */
[----:B------:R-:W-:Y:S01]  /*93b0*/  LOP3.LUT R2, R15, R2, RZ, 0x3c, !PT ;  /* 0x000000020f027212 */ /* 0x000fe200078e3cff */
[----:B-1----:R-:W-:Y:S06]  /*93c0*/  @!P0 BRA `(.L_x_191) ;  /* 0x0000000000cc8947 */ /* 0x002fec0003800000 */
.L_x_202:
[----:B------:R-:W-:Y:S01]  /*93d0*/  IMAD R3, R0, 0x8, R3 ;  /* 0x0000000800037824 */ /* 0x000fe200078e0203 */
[----:B------:R-:W-:-:S07]  /*93e0*/  SHF.L.U32 R0, R2, 0x1f, RZ ;  /* 0x0000001f02007819 */ /* 0x000fce00000006ff */
.L_x_192:
[----:B--2---:R2:W3:Y:S02]  /*93f0*/  SYNCS.PHASECHK.TRANS64.TRYWAIT P0, [R3+URZ], R0 ;  /* 0x00000000030075a7 */ /* 0x0044e4000800017f */
[----:B---3--:R-:W-:Y:S05]  /*9400*/  @!P0 NANOSLEEP.SYNCS 0x989680 ;  /* 0x009896800000895d */ /* 0x008fea0003900000 */
[----:B------:R-:W3:Y:S02]  /*9410*/  @!P0 SYNCS.PHASECHK.TRANS64 P0, [R3+URZ], R0 ;  /* 0x00000000030085a7 */ /* 0x000ee4000800007f */
[----:B---3--:R-:W-:Y:S05]  /*9420*/  @!P0 BRA `(.L_x_192) ;  /* 0xfffffffc00f08947 */ /* 0x008fea000383ffff */
.L_x_187:
[----:B------:R-:W-:Y:S05]  /*9430*/  BSYNC B0 ;  /* 0x0000000000007941 */ /* 0x000fea0003800000 */
.L_x_186:
[----:B------:R-:W-:Y:S05]  /*9440*/  EXIT ;  /* 0x000000000000794d */ /* 0x000fea0003800000 */
.L_x_21:
[----:B-1----:R-:W-:-:S04]  /*9450*/  IMAD.U32 R12, RZ, RZ, UR7 ;  /* 0x00000007ff0c7e24 */ /* 0x002fc8000f8e00ff */
[----:B------:R1:W4:Y:S03]  /*9460*/  SYNCS.PHASECHK.TRANS64.TRYWAIT P1, [R12+URZ], R11 ;  /* 0x0000000b0c0075a7 */ /* 0x000326000802017f */
[----:B----4-:R-:W-:Y:S05]  /*9470*/  @!P1 NANOSLEEP.SYNCS 0x989680 ;  /* 0x009896800000995d */ /* 0x010fea0003900000 */
[----:B------:R-:W4:Y:S02]  /*9480*/  @!P1 SYNCS.PHASECHK.TRANS64 P1, [R12+URZ], R11 ;  /* 0x0000000b0c0095a7 */ /* 0x000f24000802007f */
[----:B----4-:R-:W-:Y:S05]  /*9490*/  @!P1 BRA `(.L_x_21) ;  /* 0xfffffffc00ec9947 */ /* 0x010fea000383ffff */
[----:B------:R-:W-:Y:S05]  /*94a0*/  BRA `(.L_x_20) ;  /* 0xffffff8000b87947 */ /* 0x000fea000383ffff */
.L_x_27:
[----:B-1----:R-:W-:-:S04]  /*94b0*/  IMAD.U32 R14, RZ, RZ, UR12 ;  /* 0x0000000cff0e7e24 */ /* 0x002fc8000f8e00ff */
[----:B------:R1:W4:Y:S03]  /*94c0*/  SYNCS.PHASECHK.TRANS64.TRYWAIT P1, [R14+URZ], R13 ;  /* 0x0000000d0e0075a7 */ /* 0x000326000802017f */
[----:B----4-:R-:W-:Y:S05]  /*94d0*/  @!P1 NANOSLEEP.SYNCS 0x989680 ;  /* 0x009896800000995d */ /* 0x010fea0003900000 */
[----:B------:R-:W4:Y:S02]  /*94e0*/  @!P1 SYNCS.PHASECHK.TRANS64 P1, [R14+URZ], R13 ;  /* 0x0000000d0e0095a7 */ /* 0x000f24000802007f */
[----:B----4-:R-:W-:Y:S05]  /*94f0*/  @!P1 BRA `(.L_x_27) ;  /* 0xfffffffc00ec9947 */ /* 0x010fea000383ffff */
[----:B------:R-:W-:Y:S05]  /*9500*/  BRA `(.L_x_26) ;  /* 0xffffff8800f07947 */ /* 0x000fea000383ffff */
.L_x_174:
[----:B------:R-:W-:Y:S01]  /*9510*/  BSSY B1, `(.L_x_193) ;  /* 0x0000006000017945 */ /* 0x000fe20003800000 */
[----:B------:R-:W-:-:S07]  /*9520*/  IMAD.MOV.U32 R6, RZ, RZ, -0x1 ;  /* 0xffffffffff067424 */ /* 0x000fce00078e00ff */
[----:B------:R-:W-:Y:S05]  /*9530*/  WARPSYNC.COLLECTIVE R6, `(.L_x_194) ;  /* 0x00000000060c7348 */ /* 0x000fea0003c00000 */
[----:B------:R-:W-:Y:S02]  /*9540*/  ELECT P0, UR62, PT ;  /* 0x00000000003e782f */ /* 0x000fe40003800000 */
[----:B------:R-:W-:Y:S01]  /*9550*/  MOV R6, UR62 ;  /* 0x0000003e00067c02 */ /* 0x000fe20008000f00 */
[----:B------:R-:W-:Y:S10]  /*9560*/  ENDCOLLECTIVE ;  /* 0x000000000000791b */ /* 0x000ff40003800000 */
.L_x_194:
[----:B------:R-:W-:Y:S05]  /*9570*/  BSYNC B1 ;  /* 0x0000000000017941 */ /* 0x000fea0003800000 */
.L_x_193:
[----:B------:R-:W-:Y:S05]  /*9580*/  BRA `(.L_x_195) ;  /* 0xfffffff000387947 */ /* 0x000fea000383ffff */
.L_x_177:
[----:B0-----:R0:W1:Y:S02]  /*9590*/  SYNCS.PHASECHK.TRANS64.TRYWAIT P0, [R20+URZ+0x20], R7 ;  /* 0x00002007140075a7 */ /* 0x001064000800017f */
[----:B-1----:R-:W-:Y:S05]  /*95a0*/  @!P0 NANOSLEEP.SYNCS 0x989680 ;  /* 0x009896800000895d */ /* 0x002fea0003900000 */
[----:B------:R-:W1:Y:S02]  /*95b0*/  @!P0 SYNCS.PHASECHK.TRANS64 P0, [R20+URZ+0x20], R7 ;  /* 0x00002007140085a7 */ /* 0x000e64000800007f */
[----:B-1----:R-:W-:Y:S05]  /*95c0*/  @!P0 BRA `(.L_x_177) ;  /* 0xfffffffc00f08947 */ /* 0x002fea000383ffff */
[----:B------:R-:W-:Y:S05]  /*95d0*/  BRA `(.L_x_196) ;  /* 0xfffffff000787947 */ /* 0x000fea000383ffff */
.L_x_185:
[----:B------:R-:W-:Y:S01]  /*95e0*/  BSSY B0, `(.L_x_197) ;  /* 0x0000006000007945 */ /* 0x000fe20003800000 */
[----:B------:R-:W-:-:S07]  /*95f0*/  IMAD.MOV.U32 R6, RZ, RZ, -0x1 ;  /* 0xffffffffff067424 */ /* 0x000fce00078e00ff */
[----:B------:R-:W-:Y:S05]  /*9600*/  WARPSYNC.COLLECTIVE R6, `(.L_x_198) ;  /* 0x00000000060c7348 */ /* 0x000fea0003c00000 */
[----:B------:R-:W-:Y:S02]  /*9610*/  ELECT P0, UR62, PT ;  /* 0x00000000003e782f */ /* 0x000fe40003800000 */
[----:B------:R-:W-:Y:S01]  /*9620*/  MOV R6, UR62 ;  /* 0x0000003e00067c02 */ /* 0x000fe20008000f00 */
[----:B------:R-:W-:Y:S10]  /*9630*/  ENDCOLLECTIVE ;  /* 0x000000000000791b */ /* 0x000ff40003800000 */
.L_x_198:
[----:B------:R-:W-:Y:S05]  /*9640*/  BSYNC B0 ;  /* 0x0000000000007941 */ /* 0x000fea0003800000 */
.L_x_197:
[----:B------:R-:W-:Y:S05]  /*9650*/  BRA `(.L_x_199) ;  /* 0xfffffff800c87947 */ /* 0x000fea000383ffff */
.L_x_189:
[----:B0-----:R0:W1:Y:S02]  /*9660*/  SYNCS.PHASECHK.TRANS64.TRYWAIT P0, [R5+URZ], R2 ;  /* 0x00000002050075a7 */ /* 0x001064000800017f */
[----:B-1----:R-:W-:Y:S05]  /*9670*/  @!P0 NANOSLEEP.SYNCS 0x989680 ;  /* 0x009896800000895d */ /* 0x002fea0003900000 */
[----:B------:R-:W1:Y:S02]  /*9680*/  @!P0 SYNCS.PHASECHK.TRANS64 P0, [R5+URZ], R2 ;  /* 0x00000002050085a7 */ /* 0x000e64000800007f */
[----:B-1----:R-:W-:Y:S05]  /*9690*/  @!P0 BRA `(.L_x_189) ;  /* 0xfffffffc00f08947 */ /* 0x002fea000383ffff */
[----:B------:R-:W-:Y:S05]  /*96a0*/  BRA `(.L_x_200) ;  /* 0xfffffffc00087947 */ /* 0x000fea000383ffff */
.L_x_190:
[----:B0-----:R0:W1:Y:S02]  /*96b0*/  SYNCS.PHASECHK.TRANS64.TRYWAIT P0, [R7+URZ], R4 ;  /* 0x00000004070075a7 */ /* 0x001064000800017f */
[----:B-1----:R-:W-:Y:S05]  /*96c0*/  @!P0 NANOSLEEP.SYNCS 0x989680 ;  /* 0x009896800000895d */ /* 0x002fea0003900000 */
[----:B------:R-:W1:Y:S02]  /*96d0*/  @!P0 SYNCS.PHASECHK.TRANS64 P0, [R7+URZ], R4 ;  /* 0x00000004070085a7 */ /* 0x000e64000800007f */
[----:B-1----:R-:W-:Y:S05]  /*96e0*/  @!P0 BRA `(.L_x_190) ;  /* 0xfffffffc00f08947 */ /* 0x002fea000383ffff */
[----:B------:R-:W-:Y:S05]  /*96f0*/  BRA `(.L_x_201) ;  /* 0xfffffffc00187947 */ /* 0x000fea000383ffff */
.L_x_191:
[----:B-1----:R1:W2:Y:S02]  /*9700*/  SYNCS.PHASECHK.TRANS64.TRYWAIT P0, [R6+URZ], R5 ;  /* 0x00000005060075a7 */ /* 0x0022a4000800017f */
[----:B--2---:R-:W-:Y:S05]  /*9710*/  @!P0 NANOSLEEP.SYNCS 0x989680 ;  /* 0x009896800000895d */ /* 0x004fea0003900000 */
[----:B------:R-:W2:Y:S02]  /*9720*/  @!P0 SYNCS.PHASECHK.TRANS64 P0, [R6+URZ], R5 ;  /* 0x00000005060085a7 */ /* 0x000ea4000800007f */
[----:B--2---:R-:W-:Y:S05]  /*9730*/  @!P0 BRA `(.L_x_191) ;  /* 0xfffffffc00f08947 */ /* 0x004fea000383ffff */
[----:B------:R-:W-:Y:S05]  /*9740*/  BRA `(.L_x_202) ;  /* 0xfffffffc00207947 */ /* 0x000fea000383ffff */
.L_x_203:
[----:B------:R-:W-:-:S00]  /*9750*/  BRA `(.L_x_203) ;  /* 0xfffffffc00fc7947 */ /* 0x000fc0000383ffff */
[----:B------:R-:W-:-:S00]  /*9760*/  NOP ;  /* 0x0000000000007918 */ /* 0x000fc00000000000 */
        /* <DEDUP_REMOVED lines=9> */
.L_x_204:


//--------------------- .nv.shared._ZN7cutlass13device_kernelINS_4gemm6kernel13GemmUniversalIN4cute5tupleIJiiiiEEENS1_10collective13CollectiveMmaINS1_37MainloopSm90TmaGmmaWarpSpecializedFP8ILi4ENS5_IJNS4_1CILi1EEENSA_ILi2EEESB_EEENS1_35KernelTmaWarpSpecializedCooperativeEEENS5_IJNSA_ILi256EEENSA_ILi64EEENSA_ILi32EEEEEENS_12float_e4m3_tENS5_IJlSB_lEEESK_SL_NS4_8TiledMMAINS4_8MMA_AtomIJNS4_4SM904GMMA30MMA_64x64x32_F32E4M3E4M3_SS_TNILNSP_7ScaleInE1ELSR_1EEEEEENS4_6LayoutINS5_IJSC_SB_SB_EEENS5_IJSB_NSA_ILi0EEESW_EEEEENS5_IJNS4_10UnderscoreESZ_SZ_EEEEENS4_23SM90_TMA_LOAD_MULTICASTENS4_14ComposedLayoutINS4_7SwizzleILi1ELi4ELi3EEENS4_18smem_ptr_flag_bitsILi8EEENSU_INS5_IJNSA_ILi8EEESI_EEENS5_IJSI_SB_EEEEEEEvNS4_8identityENS4_13SM90_TMA_LOADES1C_vS1D_EENS_8epilogue10collective6detail29Sm90TmaWarpSpecializedAdapterINS1H_15DefaultEpilogueISK_SL_SL_NS1G_6thread17LinearCombinationISK_Li1EffLNS1L_9ScaleType4KindE0ELNS_15FloatRoundStyleE2ESK_EENS1_15EpilogueDefaultEEEEEvvEEEEvNT_6ParamsE --------------------------
	.section	.nv.shared._ZN7cutlass13device_kernelINS_4gemm6kernel13GemmUniversalIN4cute5tupleIJiiiiEEENS1_10collective13CollectiveMmaINS1_37MainloopSm90TmaGmmaWarpSpecializedFP8ILi4ENS5_IJNS4_1CILi1EEENSA_ILi2EEESB_EEENS1_35KernelTmaWarpSpecializedCooperativeEEENS5_IJNSA_ILi256EEENSA_ILi64EEENSA_ILi32EEEEEENS_12float_e4m3_tENS5_IJlSB_lEEESK_SL_NS4_8TiledMMAINS4_8MMA_AtomIJNS4_4SM904GMMA30MMA_64x64x32_F32E4M3E4M3_SS_TNILNSP_7ScaleInE1ELSR_1EEEEEENS4_6LayoutINS5_IJSC_SB_SB_EEENS5_IJSB_NSA_ILi0EEESW_EEEEENS5_IJNS4_10UnderscoreESZ_SZ_EEEEENS4_23SM90_TMA_LOAD_MULTICASTENS4_14ComposedLayoutINS4_7SwizzleILi1ELi4ELi3EEENS4_18smem_ptr_flag_bitsILi8EEENSU_INS5_IJNSA_ILi8EEESI_EEENS5_IJSI_SB_EEEEEEEvNS4_8identityENS4_13SM90_TMA_LOADES1C_vS1D_EENS_8epilogue10collective6detail29Sm90TmaWarpSpecializedAdapterINS1H_15DefaultEpilogueISK_SL_SL_NS1G_6thread17LinearCombinationISK_Li1EffLNS1L_9ScaleType4KindE0ELNS_15FloatRoundStyleE2ESK_EENS1_15EpilogueDefaultEEEEEvvEEEEvNT_6ParamsE,"aw",@nobits
	.sectionflags	@""
	.align	16
	.zero		1024


//--------------------- .nv.shared.reserved.0     --------------------------
	.section	.nv.shared.reserved.0,"aw",@nobits
	.weak		__nv_reservedSMEM_offset_0_alias
	.size		__nv_reservedSMEM_offset_0_alias, 0, 0
	.other		__nv_reservedSMEM_offset_0_alias,@"STO_CUDA_RESERVED_SHARED STV_DEFAULT"
__nv_reservedSMEM_offset_0_alias:
	.zero		0


//--------------------- .nv.global                --------------------------
	.section	.nv.global,"aw",@nobits
.nv.global:
	.type		_ZN39_INTERNAL_8e92ecea_4_k_cu_6717a085_45184cute1_E,@object
	.size		_ZN39_INTERNAL_8e92ecea_4_k_cu_6717a085_45184cute1_E,(_ZN39_INTERNAL_8e92ecea_4_k_cu_6717a085_45184cuda3std3__45__cpo6cbeginE - _ZN39_INTERNAL_8e92ecea_4_k_cu_6717a085_45184cute1_E)
_ZN39_INTERNAL_8e92ecea_4_k_cu_6717a085_45184cute1_E:
	.zero		1
	.type		_ZN39_INTERNAL_8e92ecea_4_k_cu_6717a085_45184cuda3std3__45__cpo6cbeginE,@object
	.size		_ZN39_INTERNAL_8e92ecea_4_k_cu_6717a085_45184cuda3std3__45__cpo6cbeginE,(_ZN39_INTERNAL_8e92ecea_4_k_cu_6717a085_45184cuda3std3__48in_placeE - _ZN39_INTERNAL_8e92ecea_4_k_cu_6717a085_45184cuda3std3__45__cpo6cbeginE)
_ZN39_INTERNAL_8e92ecea_4_k_cu_6717a085_45184cuda3std3__45__cpo6cbeginE:
	.zero		1
	.type		_ZN39_INTERNAL_8e92ecea_4_k_cu_6717a085_45184cuda3std3__48in_placeE,@object
	.size		_ZN39_INTERNAL_8e92ecea_4_k_cu_6717a085_45184cuda3std3__48in_placeE,(_ZN39_INTERNAL_8e92ecea_4_k_cu_6717a085_45184cuda3std6ranges3__45__cpo9iter_moveE - _ZN39_INTERNAL_8e92ecea_4_k_cu_6717a085_45184cuda3std3__48in_placeE)
_ZN39_INTERNAL_8e92ecea_4_k_cu_6717a085_45184cuda3std3__48in_placeE:
	.zero		1
	.type		_ZN39_INTERNAL_8e92ecea_4_k_cu_6717a085_45184cuda3std6ranges3__45__cpo9iter_moveE,@object
	.size		_ZN39_INTERNAL_8e92ecea_4_k_cu_6717a085_45184cuda3std6ranges3__45__cpo9iter_moveE,(_ZN39_INTERNAL_8e92ecea_4_k_cu_6717a085_45184cuda3std3__45__cpo5beginE - _ZN39_INTERNAL_8e92ecea_4_k_cu_6717a085_45184cuda3std6ranges3__45__cpo9iter_moveE)
_ZN39_INTERNAL_8e92ecea_4_k_cu_6717a085_45184cuda3std6ranges3__45__cpo9iter_moveE:
	.zero		1
	.type		_ZN39_INTERNAL_8e92ecea_4_k_cu_6717a085_45184cuda3std3__45__cpo5beginE,@object
	.size		_ZN39_INTERNAL_8e92ecea_4_k_cu_6717a085_45184cuda3std3__45__cpo5beginE,(_ZN39_INTERNAL_8e92ecea_4_k_cu_6717a085_45184cuda3std3__441_GLOBAL__N__8e92ecea_4_k_cu_6717a085_45186ignoreE - _ZN39_INTERNAL_8e92ecea_4_k_cu_6717a085_45184cuda3std3__45__cpo5beginE)
_ZN39_INTERNAL_8e92ecea_4_k_cu_6717a085_45184cuda3std3__45__cpo5beginE:
	.zero		1
	.type		_ZN39_INTERNAL_8e92ecea_4_k_cu_6717a085_45184cuda3std3__441_GLOBAL__N__8e92ecea_4_k_cu_6717a085_45186ignoreE,@object
	.size		_ZN39_INTERNAL_8e92ecea_4_k_cu_6717a085_45184cuda3std3__441_GLOBAL__N__8e92ecea_4_k_cu_6717a085_45186ignoreE,(_ZN39_INTERNAL_8e92ecea_4_k_cu_6717a085_45184cute7productE - _ZN39_INTERNAL_8e92ecea_4_k_cu_6717a085_45184cuda3std3__441_GLOBAL__N__8e92ecea_4_k_cu_6717a085_45186ignoreE)
_ZN39_INTERNAL_8e92ecea_4_k_cu_6717a085_45184cuda3std3__441_GLOBAL__N__8e92ecea_4_k_cu_6717a085_45186ignoreE:
	.zero		1
	.type		_ZN39_INTERNAL_8e92ecea_4_k_cu_6717a085_45184cute7productE,@object
	.size		_ZN39_INTERNAL_8e92ecea_4_k_cu_6717a085_45184cute7productE,(_ZN39_INTERNAL_8e92ecea_4_k_cu_6717a085_45184cuda3std3__45__cpo3endE - _ZN39_INTERNAL_8e92ecea_4_k_cu_6717a085_45184cute7productE)
_ZN39_INTERNAL_8e92ecea_4_k_cu_6717a085_45184cute7productE:
	.zero		1
	.type		_ZN39_INTERNAL_8e92ecea_4_k_cu_6717a085_45184cuda3std3__45__cpo3endE,@object
	.size		_ZN39_INTERNAL_8e92ecea_4_k_cu_6717a085_45184cuda3std3__45__cpo3endE,(_ZN39_INTERNAL_8e92ecea_4_k_cu_6717a085_45184cuda3std3__419piecewise_constructE - _ZN39_INTERNAL_8e92ecea_4_k_cu_6717a085_45184cuda3std3__45__cpo3endE)
_ZN39_INTERNAL_8e92ecea_4_k_cu_6717a085_45184cuda3std3__45__cpo3endE:
	.zero		1
	.type		_ZN39_INTERNAL_8e92ecea_4_k_cu_6717a085_45184cuda3std3__419piecewise_constructE,@object
	.size		_ZN39_INTERNAL_8e92ecea_4_k_cu_6717a085_45184cuda3std3__419piecewise_constructE,(_ZN39_INTERNAL_8e92ecea_4_k_cu_6717a085_45184cuda3std3__45__cpo4cendE - _ZN39_INTERNAL_8e92ecea_4_k_cu_6717a085_45184cuda3std3__419piecewise_constructE)
_ZN39_INTERNAL_8e92ecea_4_k_cu_6717a085_45184cuda3std3__419piecewise_constructE:
	.zero		1
	.type		_ZN39_INTERNAL_8e92ecea_4_k_cu_6717a085_45184cuda3std3__45__cpo4cendE,@object
	.size		_ZN39_INTERNAL_8e92ecea_4_k_cu_6717a085_45184cuda3std3__45__cpo4cendE,(_ZN39_INTERNAL_8e92ecea_4_k_cu_6717a085_45184cuda3std6ranges3__45__cpo4swapE - _ZN39_INTERNAL_8e92ecea_4_k_cu_6717a085_45184cuda3std3__45__cpo4cendE)
_ZN39_INTERNAL_8e92ecea_4_k_cu_6717a085_45184cuda3std3__45__cpo4cendE:
	.zero		1
	.type		_ZN39_INTERNAL_8e92ecea_4_k_cu_6717a085_45184cuda3std6ranges3__45__cpo4swapE,@object
	.size		_ZN39_INTERNAL_8e92ecea_4_k_cu_6717a085_45184cuda3std6ranges3__45__cpo4swapE,(.L_7 - _ZN39_INTERNAL_8e92ecea_4_k_cu_6717a085_45184cuda3std6ranges3__45__cpo4swapE)
_ZN39_INTERNAL_8e92ecea_4_k_cu_6717a085_45184cuda3std6ranges3__45__cpo4swapE:
	.zero		1
.L_7:


//--------------------- .nv.constant0._ZN7cutlass13device_kernelINS_4gemm6kernel13GemmUniversalIN4cute5tupleIJiiiiEEENS1_10collective13CollectiveMmaINS1_37MainloopSm90TmaGmmaWarpSpecializedFP8ILi4ENS5_IJNS4_1CILi1EEENSA_ILi2EEESB_EEENS1_35KernelTmaWarpSpecializedCooperativeEEENS5_IJNSA_ILi256EEENSA_ILi64EEENSA_ILi32EEEEEENS_12float_e4m3_tENS5_IJlSB_lEEESK_SL_NS4_8TiledMMAINS4_8MMA_AtomIJNS4_4SM904GMMA30MMA_64x64x32_F32E4M3E4M3_SS_TNILNSP_7ScaleInE1ELSR_1EEEEEENS4_6LayoutINS5_IJSC_SB_SB_EEENS5_IJSB_NSA_ILi0EEESW_EEEEENS5_IJNS4_10UnderscoreESZ_SZ_EEEEENS4_23SM90_TMA_LOAD_MULTICASTENS4_14ComposedLayoutINS4_7SwizzleILi1ELi4ELi3EEENS4_18smem_ptr_flag_bitsILi8EEENSU_INS5_IJNSA_ILi8EEESI_EEENS5_IJSI_SB_EEEEEEEvNS4_8identityENS4_13SM90_TMA_LOADES1C_vS1D_EENS_8epilogue10collective6detail29Sm90TmaWarpSpecializedAdapterINS1H_15DefaultEpilogueISK_SL_SL_NS1G_6thread17LinearCombinationISK_Li1EffLNS1L_9ScaleType4KindE0ELNS_15FloatRoundStyleE2ESK_EENS1_15EpilogueDefaultEEEEEvvEEEEvNT_6ParamsE --------------------------
	.section	.nv.constant0._ZN7cutlass13device_kernelINS_4gemm6kernel13GemmUniversalIN4cute5tupleIJiiiiEEENS1_10collective13CollectiveMmaINS1_37MainloopSm90TmaGmmaWarpSpecializedFP8ILi4ENS5_IJNS4_1CILi1EEENSA_ILi2EEESB_EEENS1_35KernelTmaWarpSpecializedCooperativeEEENS5_IJNSA_ILi256EEENSA_ILi64EEENSA_ILi32EEEEEENS_12float_e4m3_tENS5_IJlSB_lEEESK_SL_NS4_8TiledMMAINS4_8MMA_AtomIJNS4_4SM904GMMA30MMA_64x64x32_F32E4M3E4M3_SS_TNILNSP_7ScaleInE1ELSR_1EEEEEENS4_6LayoutINS5_IJSC_SB_SB_EEENS5_IJSB_NSA_ILi0EEESW_EEEEENS5_IJNS4_10UnderscoreESZ_SZ_EEEEENS4_23SM90_TMA_LOAD_MULTICASTENS4_14ComposedLayoutINS4_7SwizzleILi1ELi4ELi3EEENS4_18smem_ptr_flag_bitsILi8EEENSU_INS5_IJNSA_ILi8EEESI_EEENS5_IJSI_SB_EEEEEEEvNS4_8identityENS4_13SM90_TMA_LOADES1C_vS1D_EENS_8epilogue10collective6detail29Sm90TmaWarpSpecializedAdapterINS1H_15DefaultEpilogueISK_SL_SL_NS1G_6thread17LinearCombinationISK_Li1EffLNS1L_9ScaleType4KindE0ELNS_15FloatRoundStyleE2ESK_EENS1_15EpilogueDefaultEEEEEvvEEEEvNT_6ParamsE,"a",@progbits
	.sectionflags	@""
	.align	4
.nv.constant0._ZN7cutlass13device_kernelINS_4gemm6kernel13GemmUniversalIN4cute5tupleIJiiiiEEENS1_10collective13CollectiveMmaINS1_37MainloopSm90TmaGmmaWarpSpecializedFP8ILi4ENS5_IJNS4_1CILi1EEENSA_ILi2EEESB_EEENS1_35KernelTmaWarpSpecializedCooperativeEEENS5_IJNSA_ILi256EEENSA_ILi64EEENSA_ILi32EEEEEENS_12float_e4m3_tENS5_IJlSB_lEEESK_SL_NS4_8TiledMMAINS4_8MMA_AtomIJNS4_4SM904GMMA30MMA_64x64x32_F32E4M3E4M3_SS_TNILNSP_7ScaleInE1ELSR_1EEEEEENS4_6LayoutINS5_IJSC_SB_SB_EEENS5_IJSB_NSA_ILi0EEESW_EEEEENS5_IJNS4_10UnderscoreESZ_SZ_EEEEENS4_23SM90_TMA_LOAD_MULTICASTENS4_14ComposedLayoutINS4_7SwizzleILi1ELi4ELi3EEENS4_18smem_ptr_flag_bitsILi8EEENSU_INS5_IJNSA_ILi8EEESI_EEENS5_IJSI_SB_EEEEEEEvNS4_8identityENS4_13SM90_TMA_LOADES1C_vS1D_EENS_8epilogue10collective6detail29Sm90TmaWarpSpecializedAdapterINS1H_15DefaultEpilogueISK_SL_SL_NS1G_6thread17LinearCombinationISK_Li1EffLNS1L_9ScaleType4KindE0ELNS_15FloatRoundStyleE2ESK_EENS1_15EpilogueDefaultEEEEEvvEEEEvNT_6ParamsE:
	.zero		1664


//--------------------- SYMBOLS --------------------------

	.type		.nv.reservedSmem.offset0,@object
	.size		.nv.reservedSmem.offset0,0x4
